//
// Generated by NVIDIA NVVM Compiler
//
// Compiler Build ID: CL-36424714
// Cuda compilation tools, release 13.0, V13.0.88
// Based on NVVM 20.0.0
//

.version 9.0
.target sm_100
.address_size 64

	// .globl	_Z19luminosityGrayscalePfS_
.global .align 4 .b8 __cudart_i2opi_f[24] = {65, 144, 67, 60, 153, 149, 98, 219, 192, 221, 52, 245, 209, 87, 39, 252, 41, 21, 68, 78, 110, 131, 249, 162};

.visible .entry _Z19luminosityGrayscalePfS_(
	.param .u64 .ptr .align 1 _Z19luminosityGrayscalePfS__param_0,
	.param .u64 .ptr .align 1 _Z19luminosityGrayscalePfS__param_1
)
{


	ret;

}
	// .globl	_Z13circularShiftPfS_ii
.visible .entry _Z13circularShiftPfS_ii(
	.param .u64 .ptr .align 1 _Z13circularShiftPfS_ii_param_0,
	.param .u64 .ptr .align 1 _Z13circularShiftPfS_ii_param_1,
	.param .u32 _Z13circularShiftPfS_ii_param_2,
	.param .u32 _Z13circularShiftPfS_ii_param_3
)
{
	.reg .pred 	%p<6>;
	.reg .b32 	%r<32>;
	.reg .b32 	%f<2>;
	.reg .b64 	%rd<9>;

	ld.param.u64 	%rd1, [_Z13circularShiftPfS_ii_param_0];
	ld.param.u64 	%rd2, [_Z13circularShiftPfS_ii_param_1];
	ld.param.u32 	%r3, [_Z13circularShiftPfS_ii_param_2];
	ld.param.u32 	%r4, [_Z13circularShiftPfS_ii_param_3];
	mov.u32 	%r5, %ctaid.x;
	mov.u32 	%r6, %ntid.x;
	mov.u32 	%r7, %tid.x;
	mad.lo.s32 	%r1, %r5, %r6, %r7;
	mov.u32 	%r8, %ctaid.y;
	mov.u32 	%r9, %ntid.y;
	mov.u32 	%r10, %tid.y;
	mad.lo.s32 	%r11, %r8, %r9, %r10;
	setp.gt.s32 	%p1, %r1, 499;
	setp.gt.u32 	%p2, %r11, 499;
	or.pred  	%p3, %p1, %p2;
	@%p3 bra 	$L__BB1_2;
	cvta.to.global.u64 	%rd3, %rd2;
	cvta.to.global.u64 	%rd4, %rd1;
	sub.s32 	%r12, %r11, %r4;
	mul.hi.s32 	%r13, %r12, 274877907;
	shr.u32 	%r14, %r13, 31;
	shr.s32 	%r15, %r13, 5;
	add.s32 	%r16, %r15, %r14;
	mul.lo.s32 	%r17, %r16, 500;
	sub.s32 	%r18, %r12, %r17;
	add.s32 	%r19, %r18, 500;
	setp.lt.s32 	%p4, %r18, 0;
	selp.b32 	%r20, %r19, %r18, %p4;
	sub.s32 	%r21, %r1, %r3;
	mul.hi.s32 	%r22, %r21, 274877907;
	shr.u32 	%r23, %r22, 31;
	shr.s32 	%r24, %r22, 5;
	add.s32 	%r25, %r24, %r23;
	mul.lo.s32 	%r26, %r25, 500;
	sub.s32 	%r27, %r21, %r26;
	add.s32 	%r28, %r27, 500;
	setp.lt.s32 	%p5, %r27, 0;
	selp.b32 	%r29, %r28, %r27, %p5;
	mad.lo.s32 	%r30, %r20, 500, %r29;
	mul.wide.u32 	%rd5, %r30, 4;
	add.s64 	%rd6, %rd3, %rd5;
	ld.global.f32 	%f1, [%rd6];
	mad.lo.s32 	%r31, %r11, 500, %r1;
	mul.wide.s32 	%rd7, %r31, 4;
	add.s64 	%rd8, %rd4, %rd7;
	st.global.f32 	[%rd8], %f1;
$L__BB1_2:
	ret;

}
	// .globl	_Z16fourierTransformPfS_
.visible .entry _Z16fourierTransformPfS_(
	.param .u64 .ptr .align 1 _Z16fourierTransformPfS__param_0,
	.param .u64 .ptr .align 1 _Z16fourierTransformPfS__param_1
)
{
	.local .align 4 .b8 	__local_depot2[28];
	.reg .b64 	%SP;
	.reg .b64 	%SPL;
	.reg .pred 	%p<22>;
	.reg .b32 	%r<98>;
	.reg .b32 	%f<63>;
	.reg .b64 	%rd<48>;
	.reg .b64 	%fd<16>;

	mov.u64 	%SPL, __local_depot2;
	add.u64 	%rd1, %SPL, 0;
	add.u64 	%rd2, %SPL, 0;
	mov.u32 	%r34, %ctaid.x;
	mov.u32 	%r35, %ntid.x;
	mov.u32 	%r36, %tid.x;
	mad.lo.s32 	%r1, %r34, %r35, %r36;
	mov.u32 	%r37, %ctaid.y;
	mov.u32 	%r38, %ntid.y;
	mov.u32 	%r39, %tid.y;
	mad.lo.s32 	%r40, %r37, %r38, %r39;
	setp.gt.s32 	%p1, %r1, 499;
	setp.gt.u32 	%p2, %r40, 499;
	or.pred  	%p3, %p1, %p2;
	@%p3 bra 	$L__BB2_22;
	cvt.rn.f64.s32 	%fd3, %r1;
	mul.f64 	%fd1, %fd3, 0d401921FB54442D18;
	mov.f32 	%f59, 0f00000000;
	mov.b32 	%r88, 0;
	cvt.rn.f64.u32 	%fd5, %r40;
	mul.f64 	%fd6, %fd5, 0dC01921FB54442D18;
	mov.u64 	%rd30, __cudart_i2opi_f;
	mov.f32 	%f60, %f59;
$L__BB2_2:
	cvt.rn.f64.u32 	%fd4, %r88;
	mul.f64 	%fd7, %fd6, %fd4;
	div.rn.f64 	%fd2, %fd7, 0d407F400000000000;
	mov.b32 	%r89, 0;
$L__BB2_3:
	ld.param.u64 	%rd43, [_Z16fourierTransformPfS__param_1];
	mad.lo.s32 	%r43, %r88, 500, %r89;
	cvta.to.global.u64 	%rd17, %rd43;
	mul.wide.u32 	%rd18, %r43, 4;
	add.s64 	%rd19, %rd17, %rd18;
	ld.global.f32 	%f5, [%rd19];
	cvt.rn.f64.u32 	%fd8, %r89;
	mul.f64 	%fd9, %fd1, %fd8;
	div.rn.f64 	%fd10, %fd9, 0dC07F400000000000;
	add.f64 	%fd11, %fd2, %fd10;
	cvt.rn.f32.f64 	%f6, %fd11;
	mul.f32 	%f18, %f6, 0f3F22F983;
	cvt.rni.s32.f32 	%r97, %f18;
	cvt.rn.f32.s32 	%f19, %r97;
	fma.rn.f32 	%f20, %f19, 0fBFC90FDA, %f6;
	fma.rn.f32 	%f21, %f19, 0fB3A22168, %f20;
	fma.rn.f32 	%f62, %f19, 0fA7C234C5, %f21;
	abs.f32 	%f8, %f6;
	setp.ltu.f32 	%p4, %f8, 0f47CE4780;
	mov.u32 	%r93, %r97;
	mov.f32 	%f61, %f62;
	@%p4 bra 	$L__BB2_11;
	setp.neu.f32 	%p5, %f8, 0f7F800000;
	@%p5 bra 	$L__BB2_6;
	mov.f32 	%f24, 0f00000000;
	mul.rn.f32 	%f61, %f6, %f24;
	mov.b32 	%r93, 0;
	bra.uni 	$L__BB2_11;
$L__BB2_6:
	mov.b32 	%r6, %f6;
	shl.b32 	%r45, %r6, 8;
	or.b32  	%r7, %r45, -2147483648;
	mov.b64 	%rd46, 0;
	mov.b32 	%r90, 0;
	mov.u64 	%rd44, __cudart_i2opi_f;
	mov.u64 	%rd45, %rd2;
$L__BB2_7:
	.pragma "nounroll";
	ld.global.nc.u32 	%r46, [%rd44];
	mad.wide.u32 	%rd22, %r46, %r7, %rd46;
	shr.u64 	%rd46, %rd22, 32;
	st.local.u32 	[%rd45], %rd22;
	add.s32 	%r90, %r90, 1;
	add.s64 	%rd45, %rd45, 4;
	add.s64 	%rd44, %rd44, 4;
	setp.ne.s32 	%p6, %r90, 6;
	@%p6 bra 	$L__BB2_7;
	shr.u32 	%r47, %r6, 23;
	st.local.u32 	[%rd2+24], %rd46;
	and.b32  	%r10, %r47, 31;
	and.b32  	%r48, %r47, 224;
	add.s32 	%r49, %r48, -128;
	shr.u32 	%r50, %r49, 5;
	mul.wide.u32 	%rd23, %r50, 4;
	sub.s64 	%rd9, %rd2, %rd23;
	ld.local.u32 	%r91, [%rd9+24];
	ld.local.u32 	%r92, [%rd9+20];
	setp.eq.s32 	%p7, %r10, 0;
	@%p7 bra 	$L__BB2_10;
	shf.l.wrap.b32 	%r91, %r92, %r91, %r10;
	ld.local.u32 	%r51, [%rd9+16];
	shf.l.wrap.b32 	%r92, %r51, %r92, %r10;
$L__BB2_10:
	shr.u32 	%r52, %r91, 30;
	shf.l.wrap.b32 	%r53, %r92, %r91, 2;
	shl.b32 	%r54, %r92, 2;
	shr.u32 	%r55, %r53, 31;
	add.s32 	%r56, %r55, %r52;
	neg.s32 	%r57, %r56;
	setp.lt.s32 	%p8, %r6, 0;
	selp.b32 	%r93, %r57, %r56, %p8;
	xor.b32  	%r58, %r53, %r6;
	shr.s32 	%r59, %r53, 31;
	xor.b32  	%r60, %r59, %r53;
	xor.b32  	%r61, %r59, %r54;
	cvt.u64.u32 	%rd24, %r60;
	shl.b64 	%rd25, %rd24, 32;
	cvt.u64.u32 	%rd26, %r61;
	or.b64  	%rd27, %rd25, %rd26;
	cvt.rn.f64.s64 	%fd12, %rd27;
	mul.f64 	%fd13, %fd12, 0d3BF921FB54442D19;
	cvt.rn.f32.f64 	%f22, %fd13;
	neg.f32 	%f23, %f22;
	setp.lt.s32 	%p9, %r58, 0;
	selp.f32 	%f61, %f23, %f22, %p9;
$L__BB2_11:
	setp.ltu.f32 	%p10, %f8, 0f47CE4780;
	mul.rn.f32 	%f25, %f61, %f61;
	and.b32  	%r63, %r93, 1;
	setp.eq.b32 	%p11, %r63, 1;
	selp.f32 	%f26, 0f3F800000, %f61, %p11;
	fma.rn.f32 	%f27, %f25, %f26, 0f00000000;
	fma.rn.f32 	%f28, %f25, 0f37CBAC00, 0fBAB607ED;
	selp.f32 	%f29, %f28, 0fB94D4153, %p11;
	selp.f32 	%f30, 0f3D2AAABB, 0f3C0885E4, %p11;
	fma.rn.f32 	%f31, %f29, %f25, %f30;
	selp.f32 	%f32, 0fBEFFFFFF, 0fBE2AAAA8, %p11;
	fma.rn.f32 	%f33, %f31, %f25, %f32;
	fma.rn.f32 	%f34, %f33, %f27, %f26;
	and.b32  	%r64, %r93, 2;
	setp.eq.s32 	%p12, %r64, 0;
	mov.f32 	%f35, 0f00000000;
	sub.f32 	%f36, %f35, %f34;
	selp.f32 	%f37, %f34, %f36, %p12;
	fma.rn.f32 	%f60, %f5, %f37, %f60;
	@%p10 bra 	$L__BB2_19;
	setp.neu.f32 	%p13, %f8, 0f7F800000;
	@%p13 bra 	$L__BB2_14;
	mov.f32 	%f40, 0f00000000;
	mul.rn.f32 	%f62, %f6, %f40;
	mov.b32 	%r97, 0;
	bra.uni 	$L__BB2_19;
$L__BB2_14:
	mov.b32 	%r19, %f6;
	shl.b32 	%r66, %r19, 8;
	or.b32  	%r20, %r66, -2147483648;
	mov.b64 	%rd47, 0;
	mov.b32 	%r94, 0;
$L__BB2_15:
	.pragma "nounroll";
	mul.wide.u32 	%rd29, %r94, 4;
	add.s64 	%rd31, %rd30, %rd29;
	ld.global.nc.u32 	%r67, [%rd31];
	mad.wide.u32 	%rd32, %r67, %r20, %rd47;
	shr.u64 	%rd47, %rd32, 32;
	add.s64 	%rd33, %rd1, %rd29;
	st.local.u32 	[%rd33], %rd32;
	add.s32 	%r94, %r94, 1;
	setp.ne.s32 	%p14, %r94, 6;
	@%p14 bra 	$L__BB2_15;
	shr.u32 	%r68, %r19, 23;
	st.local.u32 	[%rd1+24], %rd47;
	and.b32  	%r23, %r68, 31;
	and.b32  	%r69, %r68, 224;
	add.s32 	%r70, %r69, -128;
	shr.u32 	%r71, %r70, 5;
	mul.wide.u32 	%rd34, %r71, 4;
	sub.s64 	%rd12, %rd1, %rd34;
	ld.local.u32 	%r95, [%rd12+24];
	ld.local.u32 	%r96, [%rd12+20];
	setp.eq.s32 	%p15, %r23, 0;
	@%p15 bra 	$L__BB2_18;
	shf.l.wrap.b32 	%r95, %r96, %r95, %r23;
	ld.local.u32 	%r72, [%rd12+16];
	shf.l.wrap.b32 	%r96, %r72, %r96, %r23;
$L__BB2_18:
	shr.u32 	%r73, %r95, 30;
	shf.l.wrap.b32 	%r74, %r96, %r95, 2;
	shl.b32 	%r75, %r96, 2;
	shr.u32 	%r76, %r74, 31;
	add.s32 	%r77, %r76, %r73;
	neg.s32 	%r78, %r77;
	setp.lt.s32 	%p16, %r19, 0;
	selp.b32 	%r97, %r78, %r77, %p16;
	xor.b32  	%r79, %r74, %r19;
	shr.s32 	%r80, %r74, 31;
	xor.b32  	%r81, %r80, %r74;
	xor.b32  	%r82, %r80, %r75;
	cvt.u64.u32 	%rd35, %r81;
	shl.b64 	%rd36, %rd35, 32;
	cvt.u64.u32 	%rd37, %r82;
	or.b64  	%rd38, %rd36, %rd37;
	cvt.rn.f64.s64 	%fd14, %rd38;
	mul.f64 	%fd15, %fd14, 0d3BF921FB54442D19;
	cvt.rn.f32.f64 	%f38, %fd15;
	neg.f32 	%f39, %f38;
	setp.lt.s32 	%p17, %r79, 0;
	selp.f32 	%f62, %f39, %f38, %p17;
$L__BB2_19:
	add.s32 	%r84, %r97, 1;
	mul.rn.f32 	%f41, %f62, %f62;
	and.b32  	%r85, %r97, 1;
	setp.eq.b32 	%p18, %r85, 1;
	selp.f32 	%f42, %f62, 0f3F800000, %p18;
	fma.rn.f32 	%f43, %f41, %f42, 0f00000000;
	fma.rn.f32 	%f44, %f41, 0f37CBAC00, 0fBAB607ED;
	selp.f32 	%f45, 0fB94D4153, %f44, %p18;
	selp.f32 	%f46, 0f3C0885E4, 0f3D2AAABB, %p18;
	fma.rn.f32 	%f47, %f45, %f41, %f46;
	selp.f32 	%f48, 0fBE2AAAA8, 0fBEFFFFFF, %p18;
	fma.rn.f32 	%f49, %f47, %f41, %f48;
	fma.rn.f32 	%f50, %f49, %f43, %f42;
	and.b32  	%r86, %r84, 2;
	setp.eq.s32 	%p19, %r86, 0;
	mov.f32 	%f51, 0f00000000;
	sub.f32 	%f52, %f51, %f50;
	selp.f32 	%f53, %f50, %f52, %p19;
	fma.rn.f32 	%f59, %f5, %f53, %f59;
	add.s32 	%r89, %r89, 1;
	setp.ne.s32 	%p20, %r89, 500;
	@%p20 bra 	$L__BB2_3;
	add.s32 	%r88, %r88, 1;
	setp.ne.s32 	%p21, %r88, 500;
	@%p21 bra 	$L__BB2_2;
	ld.param.u64 	%rd42, [_Z16fourierTransformPfS__param_0];
	mul.f32 	%f54, %f59, %f59;
	fma.rn.f32 	%f55, %f60, %f60, %f54;
	sqrt.rn.f32 	%f56, %f55;
	mad.lo.s32 	%r87, %r40, 500, %r1;
	cvta.to.global.u64 	%rd39, %rd42;
	mul.wide.s32 	%rd40, %r87, 4;
	add.s64 	%rd41, %rd39, %rd40;
	st.global.f32 	[%rd41], %f56;
$L__BB2_22:
	ret;

}


// ===== COMPILED SASS (sm_100) =====

	.target	sm_100

	.elftype	@"ET_EXEC"


//--------------------- .note.nv.tkinfo           --------------------------
	.section	.note.nv.tkinfo,"",@"SHT_NOTE"
	.sectionflags	@"SHF_NOTE_NV_TKINFO"
	.tkinfo
        /*0018*/ 	.word	0x00000002
        /*0030*/ 	.string	""
        /*0030*/ 	.string	"ptxas"
        /*0030*/ 	.string	"Cuda compilation tools, release 13.0, V13.0.88"
        /*0030*/ 	.string	"Build cuda_13.0.r13.0/compiler.36424714_0"
        /*0030*/ 	.string	"-arch sm_100 -m 64 "



//--------------------- .note.nv.cuinfo           --------------------------
	.section	.note.nv.cuinfo,"",@"SHT_NOTE"
	.sectionflags	@"SHF_NOTE_NV_CUINFO"
        /*0018*/ 	.short	0x0002
        /*001a*/ 	.short	0x0064
        /*001c*/ 	.short	0x0082
	.zero		2


//--------------------- .nv.info                  --------------------------
	.section	.nv.info,"",@"SHT_CUDA_INFO"
	.align	4


	//----- nvinfo : EIATTR_REGCOUNT
	.align		4
        /*0000*/ 	.byte	0x04, 0x2f
        /*0002*/ 	.short	(.L_2 - .L_1)
	.align		4
.L_1:
        /*0004*/ 	.word	index@(_Z19luminosityGrayscalePfS_)
        /*0008*/ 	.word	0x00000004


	//----- nvinfo : EIATTR_FRAME_SIZE
	.align		4
.L_2:
        /*000c*/ 	.byte	0x04, 0x11
        /*000e*/ 	.short	(.L_4 - .L_3)
	.align		4
.L_3:
        /*0010*/ 	.word	index@(_Z19luminosityGrayscalePfS_)
        /*0014*/ 	.word	0x00000000


	//----- nvinfo : EIATTR_REGCOUNT
	.align		4
.L_4:
        /*0018*/ 	.byte	0x04, 0x2f
        /*001a*/ 	.short	(.L_6 - .L_5)
	.align		4
.L_5:
        /*001c*/ 	.word	index@(_Z13circularShiftPfS_ii)
        /*0020*/ 	.word	0x0000000c


	//----- nvinfo : EIATTR_FRAME_SIZE
	.align		4
.L_6:
        /*0024*/ 	.byte	0x04, 0x11
        /*0026*/ 	.short	(.L_8 - .L_7)
	.align		4
.L_7:
        /*0028*/ 	.word	index@(_Z13circularShiftPfS_ii)
        /*002c*/ 	.word	0x00000000


	//----- nvinfo : EIATTR_REGCOUNT
	.align		4
.L_8:
        /*0030*/ 	.byte	0x04, 0x2f
        /*0032*/ 	.short	(.L_10 - .L_9)
	.align		4
.L_9:
        /*0034*/ 	.word	index@(_Z16fourierTransformPfS_)
        /*0038*/ 	.word	0x00000024


	//----- nvinfo : EIATTR_FRAME_SIZE
	.align		4
.L_10:
        /*003c*/ 	.byte	0x04, 0x11
        /*003e*/ 	.short	(.L_12 - .L_11)
	.align		4
.L_11:
        /*0040*/ 	.word	index@($__internal_1_$__cuda_sm20_sqrt_rn_f32_slowpath)
        /*0044*/ 	.word	0x00000020


	//----- nvinfo : EIATTR_FRAME_SIZE
	.align		4
.L_12:
        /*0048*/ 	.byte	0x04, 0x11
        /*004a*/ 	.short	(.L_14 - .L_13)
	.align		4
.L_13:
        /*004c*/ 	.word	index@($__internal_0_$__cuda_sm20_div_rn_f64_full)
        /*0050*/ 	.word	0x00000020


	//----- nvinfo : EIATTR_FRAME_SIZE
	.align		4
.L_14:
        /*0054*/ 	.byte	0x04, 0x11
        /*0056*/ 	.short	(.L_16 - .L_15)
	.align		4
.L_15:
        /*0058*/ 	.word	index@(_Z16fourierTransformPfS_)
        /*005c*/ 	.word	0x00000020


	//----- nvinfo : EIATTR_MIN_STACK_SIZE
	.align		4
.L_16:
        /*0060*/ 	.byte	0x04, 0x12
        /*0062*/ 	.short	(.L_18 - .L_17)
	.align		4
.L_17:
        /*0064*/ 	.word	index@(_Z16fourierTransformPfS_)
        /*0068*/ 	.word	0x00000020


	//----- nvinfo : EIATTR_MIN_STACK_SIZE
	.align		4
.L_18:
        /*006c*/ 	.byte	0x04, 0x12
        /*006e*/ 	.short	(.L_20 - .L_19)
	.align		4
.L_19:
        /*0070*/ 	.word	index@(_Z13circularShiftPfS_ii)
        /*0074*/ 	.word	0x00000000


	//----- nvinfo : EIATTR_MIN_STACK_SIZE
	.align		4
.L_20:
        /*0078*/ 	.byte	0x04, 0x12
        /*007a*/ 	.short	(.L_22 - .L_21)
	.align		4
.L_21:
        /*007c*/ 	.word	index@(_Z19luminosityGrayscalePfS_)
        /*0080*/ 	.word	0x00000000
.L_22:


//--------------------- .nv.compat                --------------------------
	.section	.nv.compat,"",@"SHT_CUDA_COMPAT_INFO"
	.align	4
        /*0000*/ 	.byte	0x02, 0x09, 0x00, 0x00, 0x02, 0x02, 0x01, 0x00, 0x02, 0x05, 0x05, 0x00, 0x03, 0x07, 0x01, 0x01
        /*0010*/ 	.byte	0x02, 0x03, 0x00, 0x00, 0x02, 0x06, 0x01, 0x00, 0x04, 0x0b, 0x08, 0x00, 0x01, 0x00, 0x00, 0x00
        /*0020*/ 	.byte	0x00, 0x00, 0x00, 0x00


//--------------------- .nv.info._Z16fourierTransformPfS_ --------------------------
	.section	.nv.info._Z16fourierTransformPfS_,"",@"SHT_CUDA_INFO"
	.sectionflags	@""
	.align	4


	//----- nvinfo : EIATTR_CUDA_API_VERSION
	.align		4
        /*0000*/ 	.byte	0x04, 0x37
        /*0002*/ 	.short	(.L_24 - .L_23)
.L_23:
        /*0004*/ 	.word	0x00000082


	//----- nvinfo : EIATTR_KPARAM_INFO
	.align		4
.L_24:
        /*0008*/ 	.byte	0x04, 0x17
        /*000a*/ 	.short	(.L_26 - .L_25)
.L_25:
        /*000c*/ 	.word	0x00000000
        /*0010*/ 	.short	0x0001
        /*0012*/ 	.short	0x0008
        /*0014*/ 	.byte	0x00, 0xf5, 0x21, 0x00


	//----- nvinfo : EIATTR_KPARAM_INFO
	.align		4
.L_26:
        /*0018*/ 	.byte	0x04, 0x17
        /*001a*/ 	.short	(.L_28 - .L_27)
.L_27:
        /*001c*/ 	.word	0x00000000
        /*0020*/ 	.short	0x0000
        /*0022*/ 	.short	0x0000
        /*0024*/ 	.byte	0x00, 0xf5, 0x21, 0x00


	//----- nvinfo : EIATTR_SPARSE_MMA_MASK
	.align		4
.L_28:
        /*0028*/ 	.byte	0x03, 0x50
        /*002a*/ 	.short	0x0000


	//----- nvinfo : EIATTR_MAXREG_COUNT
	.align		4
        /*002c*/ 	.byte	0x03, 0x1b
        /*002e*/ 	.short	0x00ff


	//----- nvinfo : EIATTR_MERCURY_ISA_VERSION
	.align		4
        /*0030*/ 	.byte	0x03, 0x5f
        /*0032*/ 	.short	0x0101


	//----- nvinfo : EIATTR_VRC_CTA_INIT_COUNT
	.align		4
        /*0034*/ 	.byte	0x02, 0x4a
	.zero		1
	.zero		1


	//----- nvinfo : EIATTR_EXIT_INSTR_OFFSETS
	.align		4
        /*0038*/ 	.byte	0x04, 0x1c
        /*003a*/ 	.short	(.L_30 - .L_29)


	//   ....[0]....
.L_29:
        /*003c*/ 	.word	0x000000c0


	//   ....[1]....
        /*0040*/ 	.word	0x00001090


	//----- nvinfo : EIATTR_CRS_STACK_SIZE
	.align		4
.L_30:
        /*0044*/ 	.byte	0x04, 0x1e
        /*0046*/ 	.short	(.L_32 - .L_31)
.L_31:
        /*0048*/ 	.word	0x00000000


	//----- nvinfo : EIATTR_CBANK_PARAM_SIZE
	.align		4
.L_32:
        /*004c*/ 	.byte	0x03, 0x19
        /*004e*/ 	.short	0x0010


	//----- nvinfo : EIATTR_PARAM_CBANK
	.align		4
        /*0050*/ 	.byte	0x04, 0x0a
        /*0052*/ 	.short	(.L_34 - .L_33)
	.align		4
.L_33:
        /*0054*/ 	.word	index@(.nv.constant0._Z16fourierTransformPfS_)
        /*0058*/ 	.short	0x0380
        /*005a*/ 	.short	0x0010


	//----- nvinfo : EIATTR_SW_WAR
	.align		4
.L_34:
        /*005c*/ 	.byte	0x04, 0x36
        /*005e*/ 	.short	(.L_36 - .L_35)
.L_35:
        /*0060*/ 	.word	0x00000008
.L_36:


//--------------------- .nv.info._Z13circularShiftPfS_ii --------------------------
	.section	.nv.info._Z13circularShiftPfS_ii,"",@"SHT_CUDA_INFO"
	.sectionflags	@""
	.align	4


	//----- nvinfo : EIATTR_CUDA_API_VERSION
	.align		4
        /*0000*/ 	.byte	0x04, 0x37
        /*0002*/ 	.short	(.L_38 - .L_37)
.L_37:
        /*0004*/ 	.word	0x00000082


	//----- nvinfo : EIATTR_KPARAM_INFO
	.align		4
.L_38:
        /*0008*/ 	.byte	0x04, 0x17
        /*000a*/ 	.short	(.L_40 - .L_39)
.L_39:
        /*000c*/ 	.word	0x00000000
        /*0010*/ 	.short	0x0003
        /*0012*/ 	.short	0x0014
        /*0014*/ 	.byte	0x00, 0xf0, 0x11, 0x00


	//----- nvinfo : EIATTR_KPARAM_INFO
	.align		4
.L_40:
        /*0018*/ 	.byte	0x04, 0x17
        /*001a*/ 	.short	(.L_42 - .L_41)
.L_41:
        /*001c*/ 	.word	0x00000000
        /*0020*/ 	.short	0x0002
        /*0022*/ 	.short	0x0010
        /*0024*/ 	.byte	0x00, 0xf0, 0x11, 0x00


	//----- nvinfo : EIATTR_KPARAM_INFO
	.align		4
.L_42:
        /*0028*/ 	.byte	0x04, 0x17
        /*002a*/ 	.short	(.L_44 - .L_43)
.L_43:
        /*002c*/ 	.word	0x00000000
        /*0030*/ 	.short	0x0001
        /*0032*/ 	.short	0x0008
        /*0034*/ 	.byte	0x00, 0xf5, 0x21, 0x00


	//----- nvinfo : EIATTR_KPARAM_INFO
	.align		4
.L_44:
        /*0038*/ 	.byte	0x04, 0x17
        /*003a*/ 	.short	(.L_46 - .L_45)
.L_45:
        /*003c*/ 	.word	0x00000000
        /*0040*/ 	.short	0x0000
        /*0042*/ 	.short	0x0000
        /*0044*/ 	.byte	0x00, 0xf5, 0x21, 0x00


	//----- nvinfo : EIATTR_SPARSE_MMA_MASK
	.align		4
.L_46:
        /*0048*/ 	.byte	0x03, 0x50
        /*004a*/ 	.short	0x0000


	//----- nvinfo : EIATTR_MAXREG_COUNT
	.align		4
        /*004c*/ 	.byte	0x03, 0x1b
        /*004e*/ 	.short	0x00ff


	//----- nvinfo : EIATTR_MERCURY_ISA_VERSION
	.align		4
        /*0050*/ 	.byte	0x03, 0x5f
        /*0052*/ 	.short	0x0101


	//----- nvinfo : EIATTR_VRC_CTA_INIT_COUNT
	.align		4
        /*0054*/ 	.byte	0x02, 0x4a
	.zero		1
	.zero		1


	//----- nvinfo : EIATTR_EXIT_INSTR_OFFSETS
	.align		4
        /*0058*/ 	.byte	0x04, 0x1c
        /*005a*/ 	.short	(.L_48 - .L_47)


	//   ....[0]....
.L_47:
        /*005c*/ 	.word	0x000000b0


	//   ....[1]....
        /*0060*/ 	.word	0x00000240


	//----- nvinfo : EIATTR_CBANK_PARAM_SIZE
	.align		4
.L_48:
        /*0064*/ 	.byte	0x03, 0x19
        /*0066*/ 	.short	0x0018


	//----- nvinfo : EIATTR_PARAM_CBANK
	.align		4
        /*0068*/ 	.byte	0x04, 0x0a
        /*006a*/ 	.short	(.L_50 - .L_49)
	.align		4
.L_49:
        /*006c*/ 	.word	index@(.nv.constant0._Z13circularShiftPfS_ii)
        /*0070*/ 	.short	0x0380
        /*0072*/ 	.short	0x0018


	//----- nvinfo : EIATTR_SW_WAR
	.align		4
.L_50:
        /*0074*/ 	.byte	0x04, 0x36
        /*0076*/ 	.short	(.L_52 - .L_51)
.L_51:
        /*0078*/ 	.word	0x00000008
.L_52:


//--------------------- .nv.info._Z19luminosityGrayscalePfS_ --------------------------
	.section	.nv.info._Z19luminosityGrayscalePfS_,"",@"SHT_CUDA_INFO"
	.sectionflags	@""
	.align	4


	//----- nvinfo : EIATTR_CUDA_API_VERSION
	.align		4
        /*0000*/ 	.byte	0x04, 0x37
        /*0002*/ 	.short	(.L_54 - .L_53)
.L_53:
        /*0004*/ 	.word	0x00000082


	//----- nvinfo : EIATTR_KPARAM_INFO
	.align		4
.L_54:
        /*0008*/ 	.byte	0x04, 0x17
        /*000a*/ 	.short	(.L_56 - .L_55)
.L_55:
        /*000c*/ 	.word	0x00000000
        /*0010*/ 	.short	0x0001
        /*0012*/ 	.short	0x0008
        /*0014*/ 	.byte	0x00, 0xf5, 0x21, 0x00


	//----- nvinfo : EIATTR_KPARAM_INFO
	.align		4
.L_56:
        /*0018*/ 	.byte	0x04, 0x17
        /*001a*/ 	.short	(.L_58 - .L_57)
.L_57:
        /*001c*/ 	.word	0x00000000
        /*0020*/ 	.short	0x0000
        /*0022*/ 	.short	0x0000
        /*0024*/ 	.byte	0x00, 0xf5, 0x21, 0x00


	//----- nvinfo : EIATTR_SPARSE_MMA_MASK
	.align		4
.L_58:
        /*0028*/ 	.byte	0x03, 0x50
        /*002a*/ 	.short	0x0000


	//----- nvinfo : EIATTR_MAXREG_COUNT
	.align		4
        /*002c*/ 	.byte	0x03, 0x1b
        /*002e*/ 	.short	0x00ff


	//----- nvinfo : EIATTR_MERCURY_ISA_VERSION
	.align		4
        /*0030*/ 	.byte	0x03, 0x5f
        /*0032*/ 	.short	0x0101


	//----- nvinfo : EIATTR_VRC_CTA_INIT_COUNT
	.align		4
        /*0034*/ 	.byte	0x02, 0x4a
	.zero		1
	.zero		1


	//----- nvinfo : EIATTR_EXIT_INSTR_OFFSETS
	.align		4
        /*0038*/ 	.byte	0x04, 0x1c
        /*003a*/ 	.short	(.L_60 - .L_59)


	//   ....[0]....
.L_59:
        /*003c*/ 	.word	0x00000010


	//----- nvinfo : EIATTR_CBANK_PARAM_SIZE
	.align		4
.L_60:
        /*0040*/ 	.byte	0x03, 0x19
        /*0042*/ 	.short	0x0010


	//----- nvinfo : EIATTR_PARAM_CBANK
	.align		4
        /*0044*/ 	.byte	0x04, 0x0a
        /*0046*/ 	.short	(.L_62 - .L_61)
	.align		4
.L_61:
        /*0048*/ 	.word	index@(.nv.constant0._Z19luminosityGrayscalePfS_)
        /*004c*/ 	.short	0x0380
        /*004e*/ 	.short	0x0010


	//----- nvinfo : EIATTR_SW_WAR
	.align		4
.L_62:
        /*0050*/ 	.byte	0x04, 0x36
        /*0052*/ 	.short	(.L_64 - .L_63)
.L_63:
        /*0054*/ 	.word	0x00000008
.L_64:


//--------------------- .nv.callgraph             --------------------------
	.section	.nv.callgraph,"",@"SHT_CUDA_CALLGRAPH"
	.align	4
	.sectionentsize	8
	.align		4
        /*0000*/ 	.word	0x00000000
	.align		4
        /*0004*/ 	.word	0xffffffff
	.align		4
        /*0008*/ 	.word	0x00000000
	.align		4
        /*000c*/ 	.word	0xfffffffe
	.align		4
        /*0010*/ 	.word	0x00000000
	.align		4
        /*0014*/ 	.word	0xfffffffd
	.align		4
        /*0018*/ 	.word	0x00000000
	.align		4
        /*001c*/ 	.word	0xfffffffc


//--------------------- .nv.constant4             --------------------------
	.section	.nv.constant4,"a",@progbits
	.align	8
	.align		8
.nv.constant4:
        /*0000*/ 	.dword	__cudart_i2opi_f


//--------------------- .text._Z16fourierTransformPfS_ --------------------------
	.section	.text._Z16fourierTransformPfS_,"ax",@progbits
	.align	128
        .global         _Z16fourierTransformPfS_
        .type           _Z16fourierTransformPfS_,@function
        .size           _Z16fourierTransformPfS_,(.L_x_25 - _Z16fourierTransformPfS_)
        .other          _Z16fourierTransformPfS_,@"STO_CUDA_ENTRY STV_DEFAULT"
_Z16fourierTransformPfS_:
.text._Z16fourierTransformPfS_:
[----:B------:R-:W0:Y:S01]  /*0000*/  LDC R1, c[0x0][0x37c] ;  /* 0x0000df00ff017b82 */ /* 0x000e220000000800 */
[----:B------:R-:W1:Y:S07]  /*0010*/  S2R R0, SR_TID.Y ;  /* 0x0000000000007919 */ /* 0x000e6e0000002200 */
[----:B------:R-:W2:Y:S01]  /*0020*/  LDC R24, c[0x0][0x360] ;  /* 0x0000d800ff187b82 */ /* 0x000ea20000000800 */
[----:B0-----:R-:W-:Y:S01]  /*0030*/  VIADD R1, R1, 0xffffffe0 ;  /* 0xffffffe001017836 */ /* 0x001fe20000000000 */
[----:B------:R-:W2:Y:S06]  /*0040*/  S2R R3, SR_TID.X ;  /* 0x0000000000037919 */ /* 0x000eac0000002100 */
[----:B------:R-:W1:Y:S08]  /*0050*/  S2UR UR5, SR_CTAID.Y ;  /* 0x00000000000579c3 */ /* 0x000e700000002600 */
[----:B------:R-:W1:Y:S08]  /*0060*/  LDC R23, c[0x0][0x364] ;  /* 0x0000d900ff177b82 */ /* 0x000e700000000800 */
[----:B------:R-:W2:Y:S01]  /*0070*/  S2UR UR4, SR_CTAID.X ;  /* 0x00000000000479c3 */ /* 0x000ea20000002500 */
[----:B-1----:R-:W-:-:S05]  /*0080*/  IMAD R23, R23, UR5, R0 ;  /* 0x0000000517177c24 */ /* 0x002fca000f8e0200 */
[----:B------:R-:W-:Y:S01]  /*0090*/  ISETP.GT.U32.AND P0, PT, R23, 0x1f3, PT ;  /* 0x000001f31700780c */ /* 0x000fe20003f04070 */
[----:B--2---:R-:W-:-:S05]  /*00a0*/  IMAD R24, R24, UR4, R3 ;  /* 0x0000000418187c24 */ /* 0x004fca000f8e0203 */
[----:B------:R-:W-:-:S13]  /*00b0*/  ISETP.GT.OR P0, PT, R24, 0x1f3, P0 ;  /* 0x000001f31800780c */ /* 0x000fda0000704670 */
[----:B------:R-:W-:Y:S05]  /*00c0*/  @P0 EXIT ;  /* 0x000000000000094d */ /* 0x000fea0003800000 */
[----:B------:R-:W0:Y:S01]  /*00d0*/  I2F.F64 R6, R24 ;  /* 0x0000001800067312 */ /* 0x000e220000201c00 */
[----:B------:R-:W-:Y:S01]  /*00e0*/  UMOV UR4, 0x54442d18 ;  /* 0x54442d1800047882 */ /* 0x000fe20000000000 */
[----:B------:R-:W-:Y:S01]  /*00f0*/  UMOV UR5, 0x401921fb ;  /* 0x401921fb00057882 */ /* 0x000fe20000000000 */
[----:B------:R-:W-:Y:S01]  /*0100*/  UMOV UR6, 0x54442d18 ;  /* 0x54442d1800067882 */ /* 0x000fe20000000000 */
[----:B------:R-:W-:Y:S01]  /*0110*/  UMOV UR7, 0x401921fb ;  /* 0x401921fb00077882 */ /* 0x000fe20000000000 */
[----:B------:R-:W-:Y:S01]  /*0120*/  IMAD.MOV.U32 R25, RZ, RZ, RZ ;  /* 0x000000ffff197224 */ /* 0x000fe200078e00ff */
[----:B------:R-:W-:Y:S01]  /*0130*/  CS2R R26, SRZ ;  /* 0x00000000001a7805 */ /* 0x000fe2000001ff00 */
[----:B------:R-:W1:Y:S01]  /*0140*/  LDCU.64 UR8, c[0x0][0x358] ;  /* 0x00006b00ff0877ac */ /* 0x000e620008000a00 */
[----:B------:R-:W2:Y:S01]  /*0150*/  I2F.F64.U32 R4, R23 ;  /* 0x0000001700047312 */ /* 0x000ea20000201800 */
[----:B0-----:R-:W-:Y:S02]  /*0160*/  DMUL R6, R6, UR4 ;  /* 0x0000000406067c28 */ /* 0x001fe40008000000 */
[----:B--2---:R-:W-:-:S11]  /*0170*/  DMUL R4, R4, -UR6 ;  /* 0x8000000604047c28 */ /* 0x004fd60008000000 */
.L_x_11:
[----:B------:R-:W0:Y:S01]  /*0180*/  MUFU.RCP64H R9, 500 ;  /* 0x407f400000097908 */ /* 0x000e220000001800 */
[----:B------:R-:W-:Y:S01]  /*0190*/  IMAD.MOV.U32 R12, RZ, RZ, 0x0 ;  /* 0x00000000ff0c7424 */ /* 0x000fe200078e00ff */
[----:B------:R-:W-:Y:S01]  /*01a0*/  UMOV UR5, URZ ;  /* 0x000000ff00057c82 */ /* 0x000fe20008000000 */
[----:B------:R-:W-:Y:S01]  /*01b0*/  IMAD.MOV.U32 R13, RZ, RZ, 0x407f4000 ;  /* 0x407f4000ff0d7424 */ /* 0x000fe200078e00ff */
[----:B------:R-:W-:Y:S01]  /*01c0*/  BSSY.RECONVERGENT B0, `(.L_x_0) ;  /* 0x0000015000007945 */ /* 0x000fe20003800200 */
[----:B------:R-:W-:-:S06]  /*01d0*/  IMAD.MOV.U32 R8, RZ, RZ, 0x1 ;  /* 0x00000001ff087424 */ /* 0x000fcc00078e00ff */
[----:B0-----:R-:W-:-:S08]  /*01e0*/  DFMA R2, R8, -R12, 1 ;  /* 0x3ff000000802742b */ /* 0x001fd0000000080c */
[----:B------:R-:W-:Y:S02]  /*01f0*/  DFMA R10, R2, R2, R2 ;  /* 0x00000002020a722b */ /* 0x000fe40000000002 */
[----:B------:R-:W0:Y:S06]  /*0200*/  I2F.F64.U32 R2, R26 ;  /* 0x0000001a00027312 */ /* 0x000e2c0000201800 */
[----:B------:R-:W-:-:S08]  /*0210*/  DFMA R10, R8, R10, R8 ;  /* 0x0000000a080a722b */ /* 0x000fd00000000008 */
[----:B------:R-:W-:Y:S02]  /*0220*/  DFMA R8, R10, -R12, 1 ;  /* 0x3ff000000a08742b */ /* 0x000fe4000000080c */
[----:B0-----:R-:W-:-:S06]  /*0230*/  DMUL R12, R4, R2 ;  /* 0x00000002040c7228 */ /* 0x001fcc0000000000 */
[----:B------:R-:W-:-:S04]  /*0240*/  DFMA R8, R10, R8, R10 ;  /* 0x000000080a08722b */ /* 0x000fc8000000000a */
[----:B------:R-:W-:-:S04]  /*0250*/  FSETP.GEU.AND P1, PT, |R13|, 6.5827683646048100446e-37, PT ;  /* 0x036000000d00780b */ /* 0x000fc80003f2e200 */
[----:B------:R-:W-:-:S08]  /*0260*/  DMUL R2, R12, R8 ;  /* 0x000000080c027228 */ /* 0x000fd00000000000 */
[----:B------:R-:W-:-:S08]  /*0270*/  DFMA R10, R2, -500, R12 ;  /* 0xc07f4000020a782b */ /* 0x000fd0000000000c */
[----:B------:R-:W-:-:S10]  /*0280*/  DFMA R2, R8, R10, R2 ;  /* 0x0000000a0802722b */ /* 0x000fd40000000002 */
[----:B------:R-:W-:-:S05]  /*0290*/  FFMA R0, RZ, 3.98828125, R3 ;  /* 0x407f4000ff007823 */ /* 0x000fca0000000003 */
[----:B------:R-:W-:-:S13]  /*02a0*/  FSETP.GT.AND P0, PT, |R0|, 1.469367938527859385e-39, PT ;  /* 0x001000000000780b */ /* 0x000fda0003f04200 */
[----:B------:R-:W-:Y:S05]  /*02b0*/  @P0 BRA P1, `(.L_x_1) ;  /* 0x0000000000140947 */ /* 0x000fea0000800000 */
[----:B------:R-:W-:Y:S01]  /*02c0*/  IMAD.MOV.U32 R9, RZ, RZ, 0x407f4000 ;  /* 0x407f4000ff097424 */ /* 0x000fe200078e00ff */
[----:B------:R-:W-:-:S07]  /*02d0*/  MOV R22, 0x2f0 ;  /* 0x000002f000167802 */ /* 0x000fce0000000f00 */
[----:B-1----:R-:W-:Y:S05]  /*02e0*/  CALL.REL.NOINC `($__internal_0_$__cuda_sm20_div_rn_f64_full) ;  /* 0x0000000c006c7944 */ /* 0x002fea0003c00000 */
[----:B------:R-:W-:Y:S02]  /*02f0*/  IMAD.MOV.U32 R2, RZ, RZ, R16 ;  /* 0x000000ffff027224 */ /* 0x000fe400078e0010 */
[----:B------:R-:W-:-:S07]  /*0300*/  IMAD.MOV.U32 R3, RZ, RZ, R17 ;  /* 0x000000ffff037224 */ /* 0x000fce00078e0011 */
.L_x_1:
[----:B-1----:R-:W-:Y:S05]  /*0310*/  BSYNC.RECONVERGENT B0 ;  /* 0x0000000000007941 */ /* 0x002fea0003800200 */
.L_x_0:
[----:B------:R-:W-:-:S07]  /*0320*/  IMAD.MOV.U32 R29, RZ, RZ, RZ ;  /* 0x000000ffff1d7224 */ /* 0x000fce00078e00ff */
.L_x_10:
[----:B------:R-:W0:Y:S01]  /*0330*/  LDC.64 R8, c[0x0][0x388] ;  /* 0x0000e200ff087b82 */ /* 0x000e220000000a00 */
[----:B------:R-:W1:Y:S01]  /*0340*/  MUFU.RCP64H R13, -500 ;  /* 0xc07f4000000d7908 */ /* 0x000e620000001800 */
[----:B------:R-:W-:Y:S02]  /*0350*/  IMAD.MOV.U32 R16, RZ, RZ, 0x0 ;  /* 0x00000000ff107424 */ /* 0x000fe400078e00ff */
[----:B------:R-:W-:Y:S02]  /*0360*/  IMAD.MOV.U32 R17, RZ, RZ, 0x407f4000 ;  /* 0x407f4000ff117424 */ /* 0x000fe400078e00ff */
[----:B------:R-:W-:Y:S02]  /*0370*/  IMAD.MOV.U32 R12, RZ, RZ, 0x1 ;  /* 0x00000001ff0c7424 */ /* 0x000fe400078e00ff */
[----:B------:R-:W-:-:S04]  /*0380*/  IMAD R11, R26, 0x1f4, R29 ;  /* 0x000001f41a0b7824 */ /* 0x000fc800078e021d */
[----:B0-----:R-:W-:Y:S01]  /*0390*/  IMAD.WIDE.U32 R8, R11, 0x4, R8 ;  /* 0x000000040b087825 */ /* 0x001fe200078e0008 */
[----:B-1----:R-:W-:-:S04]  /*03a0*/  DFMA R10, R12, R16, 1 ;  /* 0x3ff000000c0a742b */ /* 0x002fc80000000010 */
[----:B------:R0:W5:Y:S01]  /*03b0*/  LDG.E R28, desc[UR8][R8.64] ;  /* 0x00000008081c7981 */ /* 0x000162000c1e1900 */
[----:B------:R-:W-:Y:S03]  /*03c0*/  BSSY.RECONVERGENT B0, `(.L_x_2) ;  /* 0x0000015000007945 */ /* 0x000fe60003800200 */
[----:B------:R-:W-:Y:S02]  /*03d0*/  DFMA R14, R10, R10, R10 ;  /* 0x0000000a0a0e722b */ /* 0x000fe4000000000a */
[----:B------:R-:W1:Y:S06]  /*03e0*/  I2F.F64.U32 R10, R29 ;  /* 0x0000001d000a7312 */ /* 0x000e6c0000201800 */
[----:B------:R-:W-:-:S08]  /*03f0*/  DFMA R14, R12, R14, R12 ;  /* 0x0000000e0c0e722b */ /* 0x000fd0000000000c */
[----:B------:R-:W-:Y:S02]  /*0400*/  DFMA R12, R14, R16, 1 ;  /* 0x3ff000000e0c742b */ /* 0x000fe40000000010 */
[----:B-1----:R-:W-:-:S06]  /*0410*/  DMUL R10, R6, R10 ;  /* 0x0000000a060a7228 */ /* 0x002fcc0000000000 */
[----:B------:R-:W-:-:S04]  /*0420*/  DFMA R12, R14, R12, R14 ;  /* 0x0000000c0e0c722b */ /* 0x000fc8000000000e */
[----:B------:R-:W-:-:S04]  /*0430*/  FSETP.GEU.AND P1, PT, |R11|, 6.5827683646048100446e-37, PT ;  /* 0x036000000b00780b */ /* 0x000fc80003f2e200 */
[----:B0-----:R-:W-:-:S08]  /*0440*/  DMUL R8, R10, R12 ;  /* 0x0000000c0a087228 */ /* 0x001fd00000000000 */
[----:B------:R-:W-:-:S08]  /*0450*/  DFMA R14, R8, 500, R10 ;  /* 0x407f4000080e782b */ /* 0x000fd0000000000a */
[----:B------:R-:W-:-:S10]  /*0460*/  DFMA R8, R12, R14, R8 ;  /* 0x0000000e0c08722b */ /* 0x000fd40000000008 */
[----:B------:R-:W-:-:S05]  /*0470*/  FFMA R0, RZ, -3.98828125, R9 ;  /* 0xc07f4000ff007823 */ /* 0x000fca0000000009 */
[----:B------:R-:W-:-:S13]  /*0480*/  FSETP.GT.AND P0, PT, |R0|, 1.469367938527859385e-39, PT ;  /* 0x001000000000780b */ /* 0x000fda0003f04200 */
[----:B------:R-:W-:Y:S05]  /*0490*/  @P0 BRA P1, `(.L_x_3) ;  /* 0x00000000001c0947 */ /* 0x000fea0000800000 */
[----:B------:R-:W-:Y:S01]  /*04a0*/  MOV R12, R10 ;  /* 0x0000000a000c7202 */ /* 0x000fe20000000f00 */
[----:B------:R-:W-:Y:S01]  /*04b0*/  IMAD.MOV.U32 R13, RZ, RZ, R11 ;  /* 0x000000ffff0d7224 */ /* 0x000fe200078e000b */
[----:B------:R-:W-:Y:S01]  /*04c0*/  MOV R22, 0x4f0 ;  /* 0x000004f000167802 */ /* 0x000fe20000000f00 */
[----:B------:R-:W-:-:S07]  /*04d0*/  IMAD.MOV.U32 R9, RZ, RZ, -0x3f80c000 ;  /* 0xc07f4000ff097424 */ /* 0x000fce00078e00ff */
[----:B-----5:R-:W-:Y:S05]  /*04e0*/  CALL.REL.NOINC `($__internal_0_$__cuda_sm20_div_rn_f64_full) ;  /* 0x0000000800ec7944 */ /* 0x020fea0003c00000 */
[----:B------:R-:W-:Y:S02]  /*04f0*/  IMAD.MOV.U32 R8, RZ, RZ, R16 ;  /* 0x000000ffff087224 */ /* 0x000fe400078e0010 */
[----:B------:R-:W-:-:S07]  /*0500*/  IMAD.MOV.U32 R9, RZ, RZ, R17 ;  /* 0x000000ffff097224 */ /* 0x000fce00078e0011 */
.L_x_3:
[----:B------:R-:W-:Y:S05]  /*0510*/  BSYNC.RECONVERGENT B0 ;  /* 0x0000000000007941 */ /* 0x000fea0003800200 */
.L_x_2:
[----:B------:R-:W-:Y:S01]  /*0520*/  DADD R8, R8, R2 ;  /* 0x0000000008087229 */ /* 0x000fe20000000002 */
[----:B------:R-:W-:Y:S05]  /*0530*/  BSSY.RECONVERGENT B0, `(.L_x_4) ;  /* 0x0000043000007945 */ /* 0x000fea0003800200 */
[----:B------:R-:W0:Y:S02]  /*0540*/  F2F.F32.F64 R11, R8 ;  /* 0x00000008000b7310 */ /* 0x000e240000301000 */
[C---:B0-----:R-:W-:Y:S01]  /*0550*/  FMUL R0, R11.reuse, 0.63661974668502807617 ;  /* 0x3f22f9830b007820 */ /* 0x041fe20000400000 */
[----:B------:R-:W-:-:S05]  /*0560*/  FSETP.GE.AND P0, PT, |R11|, 105615, PT ;  /* 0x47ce47800b00780b */ /* 0x000fca0003f06200 */
[----:B------:R-:W0:Y:S02]  /*0570*/  F2I.NTZ R0, R0 ;  /* 0x0000000000007305 */ /* 0x000e240000203100 */
[----:B0-----:R-:W-:Y:S01]  /*0580*/  I2FP.F32.S32 R18, R0 ;  /* 0x0000000000127245 */ /* 0x001fe20000201400 */
[----:B------:R-:W-:-:S04]  /*0590*/  IMAD.MOV.U32 R19, RZ, RZ, R0 ;  /* 0x000000ffff137224 */ /* 0x000fc800078e0000 */
[----:B------:R-:W-:-:S04]  /*05a0*/  FFMA R13, R18, -1.5707962512969970703, R11 ;  /* 0xbfc90fda120d7823 */ /* 0x000fc8000000000b */
[----:B------:R-:W-:-:S04]  /*05b0*/  FFMA R13, R18, -7.5497894158615963534e-08, R13 ;  /* 0xb3a22168120d7823 */ /* 0x000fc8000000000d */
[----:B------:R-:W-:-:S04]  /*05c0*/  FFMA R18, R18, -5.3903029534742383927e-15, R13 ;  /* 0xa7c234c512127823 */ /* 0x000fc8000000000d */
[----:B------:R-:W-:Y:S01]  /*05d0*/  IMAD.MOV.U32 R10, RZ, RZ, R18 ;  /* 0x000000ffff0a7224 */ /* 0x000fe200078e0012 */
[----:B------:R-:W-:Y:S06]  /*05e0*/  @!P0 BRA `(.L_x_5) ;  /* 0x0000000000dc8947 */ /* 0x000fec0003800000 */
[----:B------:R-:W-:-:S13]  /*05f0*/  FSETP.NEU.AND P0, PT, |R11|, +INF , PT ;  /* 0x7f8000000b00780b */ /* 0x000fda0003f0d200 */
[----:B------:R-:W-:Y:S01]  /*0600*/  @!P0 FMUL R10, RZ, R11 ;  /* 0x0000000bff0a8220 */ /* 0x000fe20000400000 */
[----:B------:R-:W-:Y:S01]  /*0610*/  @!P0 IMAD.MOV.U32 R0, RZ, RZ, RZ ;  /* 0x000000ffff008224 */ /* 0x000fe200078e00ff */
[----:B------:R-:W-:Y:S06]  /*0620*/  @!P0 BRA `(.L_x_5) ;  /* 0x0000000000cc8947 */ /* 0x000fec0003800000 */
[----:B------:R-:W-:Y:S01]  /*0630*/  IMAD.SHL.U32 R8, R11, 0x100, RZ ;  /* 0x000001000b087824 */ /* 0x000fe200078e00ff */
[----:B------:R-:W0:Y:S01]  /*0640*/  LDCU.64 UR10, c[0x4][URZ] ;  /* 0x01000000ff0a77ac */ /* 0x000e220008000a00 */
[----:B------:R-:W-:Y:S02]  /*0650*/  IMAD.MOV.U32 R12, RZ, RZ, RZ ;  /* 0x000000ffff0c7224 */ /* 0x000fe400078e00ff */
[----:B------:R-:W-:Y:S01]  /*0660*/  IMAD.MOV.U32 R0, RZ, RZ, R1 ;  /* 0x000000ffff007224 */ /* 0x000fe200078e0001 */
[----:B------:R-:W-:Y:S01]  /*0670*/  LOP3.LUT R17, R8, 0x80000000, RZ, 0xfc, !PT ;  /* 0x8000000008117812 */ /* 0x000fe200078efcff */
[----:B------:R-:W-:Y:S01]  /*0680*/  UMOV UR6, URZ ;  /* 0x000000ff00067c82 */ /* 0x000fe20008000000 */
[----:B------:R-:W-:-:S05]  /*0690*/  UMOV UR4, URZ ;  /* 0x000000ff00047c82 */ /* 0x000fca0008000000 */
.L_x_6:
[----:B0-----:R-:W-:Y:S01]  /*06a0*/  MOV R14, UR10 ;  /* 0x0000000a000e7c02 */ /* 0x001fe20008000f00 */
[----:B------:R-:W-:-:S05]  /*06b0*/  IMAD.U32 R15, RZ, RZ, UR11 ;  /* 0x0000000bff0f7e24 */ /* 0x000fca000f8e00ff */
[----:B------:R-:W2:Y:S01]  /*06c0*/  LDG.E.CONSTANT R8, desc[UR8][R14.64] ;  /* 0x000000080e087981 */ /* 0x000ea2000c1e9900 */
[----:B------:R-:W-:Y:S02]  /*06d0*/  UIADD3 UR10, UP0, UPT, UR10, 0x4, URZ ;  /* 0x000000040a0a7890 */ /* 0x000fe4000ff1e0ff */
[----:B------:R-:W-:Y:S02]  /*06e0*/  UIADD3 UR4, UPT, UPT, UR4, 0x1, URZ ;  /* 0x0000000104047890 */ /* 0x000fe4000fffe0ff */
[----:B------:R-:W-:Y:S02]  /*06f0*/  UIADD3.X UR11, UPT, UPT, URZ, UR11, URZ, UP0, !UPT ;  /* 0x0000000bff0b7290 */ /* 0x000fe400087fe4ff */
[----:B------:R-:W-:Y:S01]  /*0700*/  UISETP.NE.AND UP0, UPT, UR4, 0x6, UPT ;  /* 0x000000060400788c */ /* 0x000fe2000bf05270 */
[----:B--2---:R-:W-:-:S03]  /*0710*/  IMAD.WIDE.U32 R8, R8, R17, RZ ;  /* 0x0000001108087225 */ /* 0x004fc600078e00ff */
[----:B------:R-:W-:-:S04]  /*0720*/  IADD3 R13, P0, PT, R8, R12, RZ ;  /* 0x0000000c080d7210 */ /* 0x000fc80007f1e0ff */
[----:B------:R-:W-:Y:S01]  /*0730*/  IADD3.X R12, PT, PT, R9, UR6, RZ, P0, !PT ;  /* 0x00000006090c7c10 */ /* 0x000fe200087fe4ff */
[----:B------:R0:W-:Y:S02]  /*0740*/  STL [R0], R13 ;  /* 0x0000000d00007387 */ /* 0x0001e40000100800 */
[----:B0-----:R-:W-:Y:S01]  /*0750*/  VIADD R0, R0, 0x4 ;  /* 0x0000000400007836 */ /* 0x001fe20000000000 */
[----:B------:R-:W-:Y:S06]  /*0760*/  BRA.U UP0, `(.L_x_6) ;  /* 0xfffffffd00cc7547 */ /* 0x000fec000b83ffff */
[----:B------:R-:W-:Y:S01]  /*0770*/  SHF.R.U32.HI R10, RZ, 0x17, R11 ;  /* 0x00000017ff0a7819 */ /* 0x000fe2000001160b */
[----:B------:R0:W-:Y:S03]  /*0780*/  STL [R1+0x18], R12 ;  /* 0x0000180c01007387 */ /* 0x0001e60000100800 */
[C---:B------:R-:W-:Y:S02]  /*0790*/  LOP3.LUT R0, R10.reuse, 0xe0, RZ, 0xc0, !PT ;  /* 0x000000e00a007812 */ /* 0x040fe400078ec0ff */
[----:B------:R-:W-:-:S03]  /*07a0*/  LOP3.LUT P0, RZ, R10, 0x1f, RZ, 0xc0, !PT ;  /* 0x0000001f0aff7812 */ /* 0x000fc6000780c0ff */
[----:B------:R-:W-:-:S05]  /*07b0*/  VIADD R0, R0, 0xffffff80 ;  /* 0xffffff8000007836 */ /* 0x000fca0000000000 */
[----:B------:R-:W-:-:S05]  /*07c0*/  SHF.R.U32.HI R0, RZ, 0x5, R0 ;  /* 0x00000005ff007819 */ /* 0x000fca0000011600 */
[----:B------:R-:W-:-:S05]  /*07d0*/  IMAD R13, R0, -0x4, R1 ;  /* 0xfffffffc000d7824 */ /* 0x000fca00078e0201 */
[----:B------:R-:W2:Y:S04]  /*07e0*/  LDL R0, [R13+0x18] ;  /* 0x000018000d007983 */ /* 0x000ea80000100800 */
[----:B------:R-:W2:Y:S04]  /*07f0*/  LDL R9, [R13+0x14] ;  /* 0x000014000d097983 */ /* 0x000ea80000100800 */
[----:B------:R-:W3:Y:S01]  /*0800*/  @P0 LDL R8, [R13+0x10] ;  /* 0x000010000d080983 */ /* 0x000ee20000100800 */
[----:B------:R-:W-:Y:S01]  /*0810*/  LOP3.LUT R10, R10, 0x1f, RZ, 0xc0, !PT ;  /* 0x0000001f0a0a7812 */ /* 0x000fe200078ec0ff */
[----:B------:R-:W-:Y:S01]  /*0820*/  UMOV UR6, 0x54442d19 ;  /* 0x54442d1900067882 */ /* 0x000fe20000000000 */
[----:B------:R-:W-:-:S02]  /*0830*/  UMOV UR7, 0x3bf921fb ;  /* 0x3bf921fb00077882 */ /* 0x000fc40000000000 */
[-C--:B--2---:R-:W-:Y:S02]  /*0840*/  @P0 SHF.L.W.U32.HI R0, R9, R10.reuse, R0 ;  /* 0x0000000a09000219 */ /* 0x084fe40000010e00 */
[----:B---3--:R-:W-:Y:S02]  /*0850*/  @P0 SHF.L.W.U32.HI R9, R8, R10, R9 ;  /* 0x0000000a08090219 */ /* 0x008fe40000010e09 */
[----:B------:R-:W-:Y:S02]  /*0860*/  ISETP.GE.AND P0, PT, R11, RZ, PT ;  /* 0x000000ff0b00720c */ /* 0x000fe40003f06270 */
[C---:B------:R-:W-:Y:S01]  /*0870*/  SHF.L.W.U32.HI R8, R9.reuse, 0x2, R0 ;  /* 0x0000000209087819 */ /* 0x040fe20000010e00 */
[----:B------:R-:W-:-:S03]  /*0880*/  IMAD.SHL.U32 R9, R9, 0x4, RZ ;  /* 0x0000000409097824 */ /* 0x000fc600078e00ff */
[----:B------:R-:W-:-:S04]  /*0890*/  SHF.R.S32.HI R10, RZ, 0x1f, R8 ;  /* 0x0000001fff0a7819 */ /* 0x000fc80000011408 */
[C---:B------:R-:W-:Y:S02]  /*08a0*/  LOP3.LUT R14, R10.reuse, R9, RZ, 0x3c, !PT ;  /* 0x000000090a0e7212 */ /* 0x040fe400078e3cff */
[----:B------:R-:W-:Y:S02]  /*08b0*/  LOP3.LUT R15, R10, R8, RZ, 0x3c, !PT ;  /* 0x000000080a0f7212 */ /* 0x000fe400078e3cff */
[----:B------:R-:W-:Y:S02]  /*08c0*/  SHF.R.U32.HI R9, RZ, 0x1e, R0 ;  /* 0x0000001eff097819 */ /* 0x000fe40000011600 */
[C---:B------:R-:W-:Y:S02]  /*08d0*/  LOP3.LUT R10, R8.reuse, R11, RZ, 0x3c, !PT ;  /* 0x0000000b080a7212 */ /* 0x040fe400078e3cff */
[----:B------:R-:W0:Y:S01]  /*08e0*/  I2F.F64.S64 R14, R14 ;  /* 0x0000000e000e7312 */ /* 0x000e220000301c00 */
[----:B------:R-:W-:Y:S02]  /*08f0*/  LEA.HI R0, R8, R9, RZ, 0x1 ;  /* 0x0000000908007211 */ /* 0x000fe400078f08ff */
[----:B------:R-:W-:-:S03]  /*0900*/  ISETP.GE.AND P1, PT, R10, RZ, PT ;  /* 0x000000ff0a00720c */ /* 0x000fc60003f26270 */
[----:B------:R-:W-:-:S04]  /*0910*/  IMAD.MOV R8, RZ, RZ, -R0 ;  /* 0x000000ffff087224 */ /* 0x000fc800078e0a00 */
[----:B------:R-:W-:Y:S01]  /*0920*/  @!P0 IMAD.MOV.U32 R0, RZ, RZ, R8 ;  /* 0x000000ffff008224 */ /* 0x000fe200078e0008 */
[----:B0-----:R-:W-:-:S10]  /*0930*/  DMUL R12, R14, UR6 ;  /* 0x000000060e0c7c28 */ /* 0x001fd40008000000 */
[----:B------:R-:W0:Y:S02]  /*0940*/  F2F.F32.F64 R12, R12 ;  /* 0x0000000c000c7310 */ /* 0x000e240000301000 */
[----:B0-----:R-:W-:-:S07]  /*0950*/  FSEL R10, -R12, R12, !P1 ;  /* 0x0000000c0c0a7208 */ /* 0x001fce0004800100 */
.L_x_5:
[----:B------:R-:W-:Y:S05]  /*0960*/  BSYNC.RECONVERGENT B0 ;  /* 0x0000000000007941 */ /* 0x000fea0003800200 */
.L_x_4:
[----:B------:R-:W-:Y:S02]  /*0970*/  IMAD.MOV.U32 R16, RZ, RZ, 0x37cbac00 ;  /* 0x37cbac00ff107424 */ /* 0x000fe400078e00ff */
[----:B------:R-:W-:Y:S01]  /*0980*/  FMUL R9, R10, R10 ;  /* 0x0000000a0a097220 */ /* 0x000fe20000400000 */
[C---:B------:R-:W-:Y:S01]  /*0990*/  LOP3.LUT R12, R0.reuse, 0x1, RZ, 0xc0, !PT ;  /* 0x00000001000c7812 */ /* 0x040fe200078ec0ff */
[----:B------:R-:W-:Y:S01]  /*09a0*/  IMAD.MOV.U32 R17, RZ, RZ, 0x3d2aaabb ;  /* 0x3d2aaabbff117424 */ /* 0x000fe200078e00ff */
[----:B------:R-:W-:Y:S01]  /*09b0*/  LOP3.LUT P1, RZ, R0, 0x2, RZ, 0xc0, !PT ;  /* 0x0000000200ff7812 */ /* 0x000fe2000782c0ff */
[----:B------:R-:W-:Y:S01]  /*09c0*/  FFMA R8, R9, R16, -0.0013887860113754868507 ;  /* 0xbab607ed09087423 */ /* 0x000fe20000000010 */
[----:B------:R-:W-:Y:S01]  /*09d0*/  ISETP.NE.U32.AND P0, PT, R12, 0x1, PT ;  /* 0x000000010c00780c */ /* 0x000fe20003f05070 */
[----:B------:R-:W-:Y:S01]  /*09e0*/  IMAD.MOV.U32 R13, RZ, RZ, 0x3effffff ;  /* 0x3effffffff0d7424 */ /* 0x000fe200078e00ff */
[----:B------:R-:W-:Y:S02]  /*09f0*/  BSSY.RECONVERGENT B0, `(.L_x_7) ;  /* 0x0000040000007945 */ /* 0x000fe40003800200 */
[----:B------:R-:W-:-:S02]  /*0a00*/  FSEL R8, R8, -0.00019574658654164522886, !P0 ;  /* 0xb94d415308087808 */ /* 0x000fc40004000000 */
[----:B------:R-:W-:Y:S02]  /*0a10*/  FSEL R12, R17, 0.0083327032625675201416, !P0 ;  /* 0x3c0885e4110c7808 */ /* 0x000fe40004000000 */
[----:B------:R-:W-:Y:S02]  /*0a20*/  FSEL R0, R10, 1, P0 ;  /* 0x3f8000000a007808 */ /* 0x000fe40000000000 */
[----:B------:R-:W-:Y:S01]  /*0a30*/  FSEL R21, -R13, -0.16666662693023681641, !P0 ;  /* 0xbe2aaaa80d157808 */ /* 0x000fe20004000100 */
[----:B------:R-:W-:Y:S01]  /*0a40*/  FFMA R8, R9, R8, R12 ;  /* 0x0000000809087223 */ /* 0x000fe2000000000c */
[----:B------:R-:W-:Y:S01]  /*0a50*/  FSETP.GE.AND P0, PT, |R11|, 105615, PT ;  /* 0x47ce47800b00780b */ /* 0x000fe20003f06200 */
[C---:B------:R-:W-:Y:S02]  /*0a60*/  FFMA R15, R9.reuse, R0, RZ ;  /* 0x00000000090f7223 */ /* 0x040fe400000000ff */
[----:B------:R-:W-:-:S04]  /*0a70*/  FFMA R8, R9, R8, R21 ;  /* 0x0000000809087223 */ /* 0x000fc80000000015 */
[----:B------:R-:W-:-:S04]  /*0a80*/  FFMA R0, R15, R8, R0 ;  /* 0x000000080f007223 */ /* 0x000fc80000000000 */
[----:B------:R-:W-:-:S04]  /*0a90*/  @P1 FADD R0, RZ, -R0 ;  /* 0x80000000ff001221 */ /* 0x000fc80000000000 */
[----:B-----5:R-:W-:Y:S01]  /*0aa0*/  FFMA R27, R28, R0, R27 ;  /* 0x000000001c1b7223 */ /* 0x020fe2000000001b */
[----:B------:R-:W-:Y:S06]  /*0ab0*/  @!P0 BRA `(.L_x_8) ;  /* 0x0000000000cc8947 */ /* 0x000fec0003800000 */
[----:B------:R-:W-:-:S13]  /*0ac0*/  FSETP.NEU.AND P0, PT, |R11|, +INF , PT ;  /* 0x7f8000000b00780b */ /* 0x000fda0003f0d200 */
[----:B------:R-:W-:Y:S01]  /*0ad0*/  @!P0 FMUL R18, RZ, R11 ;  /* 0x0000000bff128220 */ /* 0x000fe20000400000 */
[----:B------:R-:W-:Y:S01]  /*0ae0*/  @!P0 IMAD.MOV.U32 R19, RZ, RZ, RZ ;  /* 0x000000ffff138224 */ /* 0x000fe200078e00ff */
[----:B------:R-:W-:Y:S06]  /*0af0*/  @!P0 BRA `(.L_x_8) ;  /* 0x0000000000bc8947 */ /* 0x000fec0003800000 */
[----:B------:R-:W-:Y:S01]  /*0b00*/  SHF.L.U32 R8, R11, 0x8, RZ ;  /* 0x000000080b087819 */ /* 0x000fe200000006ff */
[----:B------:R-:W-:Y:S01]  /*0b10*/  IMAD.MOV.U32 R12, RZ, RZ, RZ ;  /* 0x000000ffff0c7224 */ /* 0x000fe200078e00ff */
[----:B------:R-:W-:Y:S01]  /*0b20*/  UMOV UR4, URZ ;  /* 0x000000ff00047c82 */ /* 0x000fe20008000000 */
[----:B------:R-:W-:Y:S01]  /*0b30*/  IMAD.MOV.U32 R0, RZ, RZ, RZ ;  /* 0x000000ffff007224 */ /* 0x000fe200078e00ff */
[----:B------:R-:W-:-:S07]  /*0b40*/  LOP3.LUT R21, R8, 0x80000000, RZ, 0xfc, !PT ;  /* 0x8000000008157812 */ /* 0x000fce00078efcff */
.L_x_9:
[----:B0-----:R-:W0:Y:S02]  /*0b50*/  LDC.64 R14, c[0x4][RZ] ;  /* 0x01000000ff0e7b82 */ /* 0x001e240000000a00 */
[----:B0-----:R-:W-:-:S05]  /*0b60*/  IMAD.WIDE.U32 R14, R0, 0x4, R14 ;  /* 0x00000004000e7825 */ /* 0x001fca00078e000e */
[----:B------:R-:W2:Y:S01]  /*0b70*/  LDG.E.CONSTANT R8, desc[UR8][R14.64] ;  /* 0x000000080e087981 */ /* 0x000ea2000c1e9900 */
[C---:B------:R-:W-:Y:S02]  /*0b80*/  IMAD R10, R0.reuse, 0x4, R1 ;  /* 0x00000004000a7824 */ /* 0x040fe400078e0201 */
[----:B------:R-:W-:-:S05]  /*0b90*/  VIADD R0, R0, 0x1 ;  /* 0x0000000100007836 */ /* 0x000fca0000000000 */
[----:B------:R-:W-:Y:S01]  /*0ba0*/  ISETP.NE.AND P0, PT, R0, 0x6, PT ;  /* 0x000000060000780c */ /* 0x000fe20003f05270 */
[----:B--2---:R-:W-:-:S03]  /*0bb0*/  IMAD.WIDE.U32 R8, R8, R21, RZ ;  /* 0x0000001508087225 */ /* 0x004fc600078e00ff */
[----:B------:R-:W-:-:S04]  /*0bc0*/  IADD3 R19, P1, PT, R8, R12, RZ ;  /* 0x0000000c08137210 */ /* 0x000fc80007f3e0ff */
[----:B------:R-:W-:Y:S01]  /*0bd0*/  IADD3.X R12, PT, PT, R9, UR4, RZ, P1, !PT ;  /* 0x00000004090c7c10 */ /* 0x000fe20008ffe4ff */
[----:B------:R0:W-:Y:S04]  /*0be0*/  STL [R10], R19 ;  /* 0x000000130a007387 */ /* 0x0001e80000100800 */
[----:B------:R-:W-:Y:S05]  /*0bf0*/  @P0 BRA `(.L_x_9) ;  /* 0xfffffffc00d40947 */ /* 0x000fea000383ffff */
[----:B0-----:R-:W-:Y:S01]  /*0c00*/  SHF.R.U32.HI R10, RZ, 0x17, R11 ;  /* 0x00000017ff0a7819 */ /* 0x001fe2000001160b */
        /* <DEDUP_REMOVED lines=11> */
[----:B------:R-:W-:Y:S01]  /*0cc0*/  UMOV UR7, 0x3bf921fb ;  /* 0x3bf921fb00077882 */ /* 0x000fe20000000000 */
[----:B------:R-:W-:-:S02]  /*0cd0*/  ISETP.GE.AND P1, PT, R11, RZ, PT ;  /* 0x000000ff0b00720c */ /* 0x000fc40003f26270 */
[-C--:B--2---:R-:W-:Y:S02]  /*0ce0*/  @P0 SHF.L.W.U32.HI R0, R9, R10.reuse, R0 ;  /* 0x0000000a09000219 */ /* 0x084fe40000010e00 */
[----:B---3--:R-:W-:Y:S02]  /*0cf0*/  @P0 SHF.L.W.U32.HI R9, R8, R10, R9 ;  /* 0x0000000a08090219 */ /* 0x008fe40000010e09 */
[--C-:B------:R-:W-:Y:S02]  /*0d00*/  SHF.R.U32.HI R19, RZ, 0x1e, R0.reuse ;  /* 0x0000001eff137819 */ /* 0x100fe40000011600 */
[C---:B------:R-:W-:Y:S01]  /*0d10*/  SHF.L.W.U32.HI R8, R9.reuse, 0x2, R0 ;  /* 0x0000000209087819 */ /* 0x040fe20000010e00 */
[----:B------:R-:W-:-:S03]  /*0d20*/  IMAD.SHL.U32 R9, R9, 0x4, RZ ;  /* 0x0000000409097824 */ /* 0x000fc600078e00ff */
[----:B------:R-:W-:Y:S02]  /*0d30*/  SHF.R.S32.HI R10, RZ, 0x1f, R8 ;  /* 0x0000001fff0a7819 */ /* 0x000fe40000011408 */
[----:B------:R-:W-:Y:S02]  /*0d40*/  LEA.HI R19, R8, R19, RZ, 0x1 ;  /* 0x0000001308137211 */ /* 0x000fe400078f08ff */
[C---:B------:R-:W-:Y:S02]  /*0d50*/  LOP3.LUT R14, R10.reuse, R9, RZ, 0x3c, !PT ;  /* 0x000000090a0e7212 */ /* 0x040fe400078e3cff */
[----:B------:R-:W-:Y:S01]  /*0d60*/  LOP3.LUT R15, R10, R8, RZ, 0x3c, !PT ;  /* 0x000000080a0f7212 */ /* 0x000fe200078e3cff */
[----:B------:R-:W-:Y:S01]  /*0d70*/  IMAD.MOV R0, RZ, RZ, -R19 ;  /* 0x000000ffff007224 */ /* 0x000fe200078e0a13 */
[----:B------:R-:W-:-:S03]  /*0d80*/  LOP3.LUT R11, R8, R11, RZ, 0x3c, !PT ;  /* 0x0000000b080b7212 */ /* 0x000fc600078e3cff */
[----:B------:R-:W-:Y:S01]  /*0d90*/  @!P1 IMAD.MOV.U32 R19, RZ, RZ, R0 ;  /* 0x000000ffff139224 */ /* 0x000fe200078e0000 */
[----:B------:R-:W1:Y:S01]  /*0da0*/  I2F.F64.S64 R14, R14 ;  /* 0x0000000e000e7312 */ /* 0x000e620000301c00 */
[----:B------:R-:W-:Y:S01]  /*0db0*/  ISETP.GE.AND P0, PT, R11, RZ, PT ;  /* 0x000000ff0b00720c */ /* 0x000fe20003f06270 */
[----:B-1----:R-:W-:-:S10]  /*0dc0*/  DMUL R20, R14, UR6 ;  /* 0x000000060e147c28 */ /* 0x002fd40008000000 */
[----:B------:R-:W1:Y:S02]  /*0dd0*/  F2F.F32.F64 R20, R20 ;  /* 0x0000001400147310 */ /* 0x000e640000301000 */
[----:B01----:R-:W-:-:S07]  /*0de0*/  FSEL R18, -R20, R20, !P0 ;  /* 0x0000001414127208 */ /* 0x003fce0004000100 */
.L_x_8:
[----:B------:R-:W-:Y:S05]  /*0df0*/  BSYNC.RECONVERGENT B0 ;  /* 0x0000000000007941 */ /* 0x000fea0003800200 */
.L_x_7:
[----:B------:R-:W-:Y:S01]  /*0e00*/  FMUL R9, R18, R18 ;  /* 0x0000001212097220 */ /* 0x000fe20000400000 */
[C---:B------:R-:W-:Y:S01]  /*0e10*/  LOP3.LUT R0, R19.reuse, 0x1, RZ, 0xc0, !PT ;  /* 0x0000000113007812 */ /* 0x040fe200078ec0ff */
[----:B------:R-:W-:Y:S02]  /*0e20*/  VIADD R19, R19, 0x1 ;  /* 0x0000000113137836 */ /* 0x000fe40000000000 */
[----:B------:R-:W-:Y:S01]  /*0e30*/  FFMA R16, R9, R16, -0.0013887860113754868507 ;  /* 0xbab607ed09107423 */ /* 0x000fe20000000010 */
[----:B------:R-:W-:Y:S01]  /*0e40*/  ISETP.NE.U32.AND P0, PT, R0, 0x1, PT ;  /* 0x000000010000780c */ /* 0x000fe20003f05070 */
[----:B------:R-:W-:Y:S01]  /*0e50*/  VIADD R29, R29, 0x1 ;  /* 0x000000011d1d7836 */ /* 0x000fe20000000000 */
[----:B------:R-:W-:Y:S02]  /*0e60*/  LOP3.LUT P1, RZ, R19, 0x2, RZ, 0xc0, !PT ;  /* 0x0000000213ff7812 */ /* 0x000fe4000782c0ff */
[----:B------:R-:W-:Y:S02]  /*0e70*/  FSEL R8, R17, 0.0083327032625675201416, P0 ;  /* 0x3c0885e411087808 */ /* 0x000fe40000000000 */
[----:B------:R-:W-:-:S02]  /*0e80*/  FSEL R16, R16, -0.00019574658654164522886, P0 ;  /* 0xb94d415310107808 */ /* 0x000fc40000000000 */
[----:B------:R-:W-:Y:S02]  /*0e90*/  FSEL R0, R18, 1, !P0 ;  /* 0x3f80000012007808 */ /* 0x000fe40004000000 */
[----:B------:R-:W-:Y:S01]  /*0ea0*/  FSEL R13, -R13, -0.16666662693023681641, P0 ;  /* 0xbe2aaaa80d0d7808 */ /* 0x000fe20000000100 */
[----:B------:R-:W-:Y:S01]  /*0eb0*/  FFMA R8, R9, R16, R8 ;  /* 0x0000001009087223 */ /* 0x000fe20000000008 */
[----:B------:R-:W-:Y:S01]  /*0ec0*/  ISETP.NE.AND P0, PT, R29, 0x1f4, PT ;  /* 0x000001f41d00780c */ /* 0x000fe20003f05270 */
[C---:B------:R-:W-:Y:S02]  /*0ed0*/  FFMA R11, R9.reuse, R0, RZ ;  /* 0x00000000090b7223 */ /* 0x040fe400000000ff */
[----:B------:R-:W-:-:S04]  /*0ee0*/  FFMA R8, R9, R8, R13 ;  /* 0x0000000809087223 */ /* 0x000fc8000000000d */
[----:B------:R-:W-:-:S04]  /*0ef0*/  FFMA R0, R11, R8, R0 ;  /* 0x000000080b007223 */ /* 0x000fc80000000000 */
[----:B------:R-:W-:-:S04]  /*0f00*/  @P1 FADD R0, RZ, -R0 ;  /* 0x80000000ff001221 */ /* 0x000fc80000000000 */
[----:B------:R-:W-:Y:S01]  /*0f10*/  FFMA R25, R28, R0, R25 ;  /* 0x000000001c197223 */ /* 0x000fe20000000019 */
[----:B------:R-:W-:Y:S06]  /*0f20*/  @P0 BRA `(.L_x_10) ;  /* 0xfffffff400000947 */ /* 0x000fec000383ffff */
[----:B------:R-:W-:-:S04]  /*0f30*/  IADD3 R26, PT, PT, R26, 0x1, RZ ;  /* 0x000000011a1a7810 */ /* 0x000fc80007ffe0ff */
[----:B------:R-:W-:-:S13]  /*0f40*/  ISETP.NE.AND P0, PT, R26, 0x1f4, PT ;  /* 0x000001f41a00780c */ /* 0x000fda0003f05270 */
[----:B------:R-:W-:Y:S05]  /*0f50*/  @P0 BRA `(.L_x_11) ;  /* 0xfffffff000880947 */ /* 0x000fea000383ffff */
[----:B------:R-:W-:Y:S01]  /*0f60*/  FMUL R0, R25, R25 ;  /* 0x0000001919007220 */ /* 0x000fe20000400000 */
[----:B------:R-:W-:Y:S03]  /*0f70*/  BSSY.RECONVERGENT B0, `(.L_x_12) ;  /* 0x000000d000007945 */ /* 0x000fe60003800200 */
[----:B------:R-:W-:-:S04]  /*0f80*/  FFMA R0, R27, R27, R0 ;  /* 0x0000001b1b007223 */ /* 0x000fc80000000000 */
[----:B------:R-:W-:Y:S01]  /*0f90*/  VIADD R2, R0, 0xf3000000 ;  /* 0xf300000000027836 */ /* 0x000fe20000000000 */
[----:B------:R0:W1:Y:S04]  /*0fa0*/  MUFU.RSQ R3, R0 ;  /* 0x0000000000037308 */ /* 0x0000680000001400 */
[----:B------:R-:W-:-:S13]  /*0fb0*/  ISETP.GT.U32.AND P0, PT, R2, 0x727fffff, PT ;  /* 0x727fffff0200780c */ /* 0x000fda0003f04070 */
[----:B01----:R-:W-:Y:S05]  /*0fc0*/  @!P0 BRA `(.L_x_13) ;  /* 0x00000000000c8947 */ /* 0x003fea0003800000 */
[----:B------:R-:W-:-:S07]  /*0fd0*/  MOV R7, 0xff0 ;  /* 0x00000ff000077802 */ /* 0x000fce0000000f00 */
[----:B------:R-:W-:Y:S05]  /*0fe0*/  CALL.REL.NOINC `($__internal_1_$__cuda_sm20_sqrt_rn_f32_slowpath) ;  /* 0x00000004009c7944 */ /* 0x000fea0003c00000 */
[----:B------:R-:W-:Y:S05]  /*0ff0*/  BRA `(.L_x_14) ;  /* 0x0000000000107947 */ /* 0x000fea0003800000 */
.L_x_13:
[----:B------:R-:W-:Y:S01]  /*1000*/  FMUL.FTZ R5, R0, R3 ;  /* 0x0000000300057220 */ /* 0x000fe20000410000 */
[----:B------:R-:W-:-:S03]  /*1010*/  FMUL.FTZ R2, R3, 0.5 ;  /* 0x3f00000003027820 */ /* 0x000fc60000410000 */
[----:B------:R-:W-:-:S04]  /*1020*/  FFMA R0, -R5, R5, R0 ;  /* 0x0000000505007223 */ /* 0x000fc80000000100 */
[----:B------:R-:W-:-:S07]  /*1030*/  FFMA R5, R0, R2, R5 ;  /* 0x0000000200057223 */ /* 0x000fce0000000005 */
.L_x_14:
[----:B------:R-:W-:Y:S05]  /*1040*/  BSYNC.RECONVERGENT B0 ;  /* 0x0000000000007941 */ /* 0x000fea0003800200 */
.L_x_12:
[----:B------:R-:W0:Y:S01]  /*1050*/  LDC.64 R2, c[0x0][0x380] ;  /* 0x0000e000ff027b82 */ /* 0x000e220000000a00 */
[----:B------:R-:W-:-:S04]  /*1060*/  IMAD R23, R23, 0x1f4, R24 ;  /* 0x000001f417177824 */ /* 0x000fc800078e0218 */
[----:B0-----:R-:W-:-:S05]  /*1070*/  IMAD.WIDE R2, R23, 0x4, R2 ;  /* 0x0000000417027825 */ /* 0x001fca00078e0202 */
[----:B------:R-:W-:Y:S01]  /*1080*/  STG.E desc[UR8][R2.64], R5 ;  /* 0x0000000502007986 */ /* 0x000fe2000c101908 */
[----:B------:R-:W-:Y:S05]  /*1090*/  EXIT ;  /* 0x000000000000794d */ /* 0x000fea0003800000 */
        .weak           $__internal_0_$__cuda_sm20_div_rn_f64_full
        .type           $__internal_0_$__cuda_sm20_div_rn_f64_full,@function
        .size           $__internal_0_$__cuda_sm20_div_rn_f64_full,($__internal_1_$__cuda_sm20_sqrt_rn_f32_slowpath - $__internal_0_$__cuda_sm20_div_rn_f64_full)
$__internal_0_$__cuda_sm20_div_rn_f64_full:
[C---:B------:R-:W-:Y:S01]  /*10a0*/  FSETP.GEU.AND P0, PT, |R9|.reuse, 1.469367938527859385e-39, PT ;  /* 0x001000000900780b */ /* 0x040fe20003f0e200 */
[----:B------:R-:W-:Y:S01]  /*10b0*/  IMAD.U32 R8, RZ, RZ, UR5 ;  /* 0x00000005ff087e24 */ /* 0x000fe2000f8e00ff */
[----:B------:R-:W-:Y:S01]  /*10c0*/  LOP3.LUT R0, R9, 0x800fffff, RZ, 0xc0, !PT ;  /* 0x800fffff09007812 */ /* 0x000fe200078ec0ff */
[----:B------:R-:W-:Y:S01]  /*10d0*/  IMAD.U32 R10, RZ, RZ, UR5 ;  /* 0x00000005ff0a7e24 */ /* 0x000fe2000f8e00ff */
[C---:B------:R-:W-:Y:S01]  /*10e0*/  FSETP.GEU.AND P2, PT, |R13|.reuse, 1.469367938527859385e-39, PT ;  /* 0x001000000d00780b */ /* 0x040fe20003f4e200 */
[----:B------:R-:W-:Y:S01]  /*10f0*/  IMAD.MOV.U32 R14, RZ, RZ, 0x1 ;  /* 0x00000001ff0e7424 */ /* 0x000fe200078e00ff */
[----:B------:R-:W-:Y:S01]  /*1100*/  LOP3.LUT R11, R0, 0x3ff00000, RZ, 0xfc, !PT ;  /* 0x3ff00000000b7812 */ /* 0x000fe200078efcff */
[----:B------:R-:W-:Y:S01]  /*1110*/  IMAD.MOV.U32 R0, RZ, RZ, 0x1ca00000 ;  /* 0x1ca00000ff007424 */ /* 0x000fe200078e00ff */
[----:B------:R-:W-:Y:S01]  /*1120*/  LOP3.LUT R30, R13, 0x7ff00000, RZ, 0xc0, !PT ;  /* 0x7ff000000d1e7812 */ /* 0x000fe200078ec0ff */
[----:B------:R-:W-:Y:S01]  /*1130*/  BSSY.RECONVERGENT B1, `(.L_x_15) ;  /* 0x000004f000017945 */ /* 0x000fe20003800200 */
[----:B------:R-:W-:-:S03]  /*1140*/  LOP3.LUT R31, R9, 0x7ff00000, RZ, 0xc0, !PT ;  /* 0x7ff00000091f7812 */ /* 0x000fc600078ec0ff */
[----:B------:R-:W-:Y:S01]  /*1150*/  @!P0 DMUL R10, R8, 8.98846567431157953865e+307 ;  /* 0x7fe00000080a8828 */ /* 0x000fe20000000000 */
[C---:B------:R-:W-:Y:S01]  /*1160*/  ISETP.GE.U32.AND P1, PT, R30.reuse, R31, PT ;  /* 0x0000001f1e00720c */ /* 0x040fe20003f26070 */
[----:B------:R-:W-:Y:S02]  /*1170*/  IMAD.MOV.U32 R32, RZ, RZ, R30 ;  /* 0x000000ffff207224 */ /* 0x000fe400078e001e */
[----:B------:R-:W-:Y:S02]  /*1180*/  @!P2 LOP3.LUT R19, R9, 0x7ff00000, RZ, 0xc0, !PT ;  /* 0x7ff000000913a812 */ /* 0x000fe400078ec0ff */
[----:B------:R-:W0:Y:S02]  /*1190*/  MUFU.RCP64H R15, R11 ;  /* 0x0000000b000f7308 */ /* 0x000e240000001800 */
[----:B------:R-:W-:Y:S02]  /*11a0*/  @!P2 ISETP.GE.U32.AND P3, PT, R30, R19, PT ;  /* 0x000000131e00a20c */ /* 0x000fe40003f66070 */
[----:B------:R-:W-:-:S02]  /*11b0*/  @!P0 LOP3.LUT R31, R11, 0x7ff00000, RZ, 0xc0, !PT ;  /* 0x7ff000000b1f8812 */ /* 0x000fc400078ec0ff */
[----:B------:R-:W-:-:S04]  /*11c0*/  @!P2 SEL R19, R0, 0x63400000, !P3 ;  /* 0x634000000013a807 */ /* 0x000fc80005800000 */
[----:B------:R-:W-:-:S04]  /*11d0*/  @!P2 LOP3.LUT R20, R19, 0x80000000, R13, 0xf8, !PT ;  /* 0x800000001314a812 */ /* 0x000fc800078ef80d */
[----:B------:R-:W-:Y:S01]  /*11e0*/  @!P2 LOP3.LUT R21, R20, 0x100000, RZ, 0xfc, !PT ;  /* 0x001000001415a812 */ /* 0x000fe200078efcff */
[----:B------:R-:W-:Y:S01]  /*11f0*/  @!P2 IMAD.MOV.U32 R20, RZ, RZ, RZ ;  /* 0x000000ffff14a224 */ /* 0x000fe200078e00ff */
[----:B0-----:R-:W-:-:S08]  /*1200*/  DFMA R16, R14, -R10, 1 ;  /* 0x3ff000000e10742b */ /* 0x001fd0000000080a */
[----:B------:R-:W-:-:S08]  /*1210*/  DFMA R16, R16, R16, R16 ;  /* 0x000000101010722b */ /* 0x000fd00000000010 */
[----:B------:R-:W-:Y:S01]  /*1220*/  DFMA R16, R14, R16, R14 ;  /* 0x000000100e10722b */ /* 0x000fe2000000000e */
[----:B------:R-:W-:Y:S01]  /*1230*/  SEL R15, R0, 0x63400000, !P1 ;  /* 0x63400000000f7807 */ /* 0x000fe20004800000 */
[----:B------:R-:W-:-:S03]  /*1240*/  IMAD.MOV.U32 R14, RZ, RZ, R12 ;  /* 0x000000ffff0e7224 */ /* 0x000fc600078e000c */
[----:B------:R-:W-:-:S03]  /*1250*/  LOP3.LUT R15, R15, 0x800fffff, R13, 0xf8, !PT ;  /* 0x800fffff0f0f7812 */ /* 0x000fc600078ef80d */
[----:B------:R-:W-:-:S03]  /*1260*/  DFMA R18, R16, -R10, 1 ;  /* 0x3ff000001012742b */ /* 0x000fc6000000080a */
[----:B------:R-:W-:-:S05]  /*1270*/  @!P2 DFMA R14, R14, 2, -R20 ;  /* 0x400000000e0ea82b */ /* 0x000fca0000000814 */
[----:B------:R-:W-:-:S05]  /*1280*/  DFMA R18, R16, R18, R16 ;  /* 0x000000121012722b */ /* 0x000fca0000000010 */
[----:B------:R-:W-:-:S03]  /*1290*/  @!P2 LOP3.LUT R32, R15, 0x7ff00000, RZ, 0xc0, !PT ;  /* 0x7ff000000f20a812 */ /* 0x000fc600078ec0ff */
[----:B------:R-:W-:Y:S02]  /*12a0*/  DMUL R16, R18, R14 ;  /* 0x0000000e12107228 */ /* 0x000fe40000000000 */
[----:B------:R-:W-:-:S05]  /*12b0*/  VIADD R33, R32, 0xffffffff ;  /* 0xffffffff20217836 */ /* 0x000fca0000000000 */
[----:B------:R-:W-:Y:S01]  /*12c0*/  ISETP.GT.U32.AND P0, PT, R33, 0x7feffffe, PT ;  /* 0x7feffffe2100780c */ /* 0x000fe20003f04070 */
[----:B------:R-:W-:Y:S01]  /*12d0*/  VIADD R33, R31, 0xffffffff ;  /* 0xffffffff1f217836 */ /* 0x000fe20000000000 */
[----:B------:R-:W-:-:S04]  /*12e0*/  DFMA R20, R16, -R10, R14 ;  /* 0x8000000a1014722b */ /* 0x000fc8000000000e */
[----:B------:R-:W-:-:S04]  /*12f0*/  ISETP.GT.U32.OR P0, PT, R33, 0x7feffffe, P0 ;  /* 0x7feffffe2100780c */ /* 0x000fc80000704470 */
[----:B------:R-:W-:-:S09]  /*1300*/  DFMA R20, R18, R20, R16 ;  /* 0x000000141214722b */ /* 0x000fd20000000010 */
[----:B------:R-:W-:Y:S05]  /*1310*/  @P0 BRA `(.L_x_16) ;  /* 0x00000000006c0947 */ /* 0x000fea0003800000 */
[----:B------:R-:W-:-:S04]  /*1320*/  LOP3.LUT R13, R9, 0x7ff00000, RZ, 0xc0, !PT ;  /* 0x7ff00000090d7812 */ /* 0x000fc800078ec0ff */
[CC--:B------:R-:W-:Y:S02]  /*1330*/  VIADDMNMX R12, R30.reuse, -R13.reuse, 0xb9600000, !PT ;  /* 0xb96000001e0c7446 */ /* 0x0c0fe4000780090d */
[----:B------:R-:W-:Y:S02]  /*1340*/  ISETP.GE.U32.AND P0, PT, R30, R13, PT ;  /* 0x0000000d1e00720c */ /* 0x000fe40003f06070 */
[----:B------:R-:W-:Y:S02]  /*1350*/  VIMNMX R12, PT, PT, R12, 0x46a00000, PT ;  /* 0x46a000000c0c7848 */ /* 0x000fe40003fe0100 */
[----:B------:R-:W-:-:S04]  /*1360*/  SEL R13, R0, 0x63400000, !P0 ;  /* 0x63400000000d7807 */ /* 0x000fc80004000000 */
[----:B------:R-:W-:Y:S01]  /*1370*/  IADD3 R0, PT, PT, -R13, R12, RZ ;  /* 0x0000000c0d007210 */ /* 0x000fe20007ffe1ff */
[----:B------:R-:W-:-:S04]  /*1380*/  IMAD.MOV.U32 R12, RZ, RZ, RZ ;  /* 0x000000ffff0c7224 */ /* 0x000fc800078e00ff */
[----:B------:R-:W-:-:S06]  /*1390*/  VIADD R13, R0, 0x7fe00000 ;  /* 0x7fe00000000d7836 */ /* 0x000fcc0000000000 */
[----:B------:R-:W-:-:S10]  /*13a0*/  DMUL R16, R20, R12 ;  /* 0x0000000c14107228 */ /* 0x000fd40000000000 */
[----:B------:R-:W-:-:S13]  /*13b0*/  FSETP.GTU.AND P0, PT, |R17|, 1.469367938527859385e-39, PT ;  /* 0x001000001100780b */ /* 0x000fda0003f0c200 */
[----:B------:R-:W-:Y:S05]  /*13c0*/  @P0 BRA `(.L_x_17) ;  /* 0x0000000000940947 */ /* 0x000fea0003800000 */
[----:B------:R-:W-:Y:S01]  /*13d0*/  DFMA R10, R20, -R10, R14 ;  /* 0x8000000a140a722b */ /* 0x000fe2000000000e */
[----:B------:R-:W-:-:S09]  /*13e0*/  IMAD.MOV.U32 R12, RZ, RZ, RZ ;  /* 0x000000ffff0c7224 */ /* 0x000fd200078e00ff */
[C---:B------:R-:W-:Y:S02]  /*13f0*/  FSETP.NEU.AND P0, PT, R11.reuse, RZ, PT ;  /* 0x000000ff0b00720b */ /* 0x040fe40003f0d000 */
[----:B------:R-:W-:-:S04]  /*1400*/  LOP3.LUT R15, R11, 0x80000000, R9, 0x48, !PT ;  /* 0x800000000b0f7812 */ /* 0x000fc800078e4809 */
[----:B------:R-:W-:-:S07]  /*1410*/  LOP3.LUT R13, R15, R13, RZ, 0xfc, !PT ;  /* 0x0000000d0f0d7212 */ /* 0x000fce00078efcff */
[----:B------:R-:W-:Y:S05]  /*1420*/  @!P0 BRA `(.L_x_17) ;  /* 0x00000000007c8947 */ /* 0x000fea0003800000 */
[----:B------:R-:W-:Y:S01]  /*1430*/  IMAD.MOV R9, RZ, RZ, -R0 ;  /* 0x000000ffff097224 */ /* 0x000fe200078e0a00 */
[----:B------:R-:W-:Y:S01]  /*1440*/  DMUL.RP R12, R20, R12 ;  /* 0x0000000c140c7228 */ /* 0x000fe20000008000 */
[----:B------:R-:W-:-:S06]  /*1450*/  IMAD.MOV.U32 R8, RZ, RZ, RZ ;  /* 0x000000ffff087224 */ /* 0x000fcc00078e00ff */
[----:B------:R-:W-:-:S03]  /*1460*/  DFMA R8, R16, -R8, R20 ;  /* 0x800000081008722b */ /* 0x000fc60000000014 */
[----:B------:R-:W-:-:S03]  /*1470*/  LOP3.LUT R15, R13, R15, RZ, 0x3c, !PT ;  /* 0x0000000f0d0f7212 */ /* 0x000fc600078e3cff */
[----:B------:R-:W-:-:S04]  /*1480*/  IADD3 R8, PT, PT, -R0, -0x43300000, RZ ;  /* 0xbcd0000000087810 */ /* 0x000fc80007ffe1ff */
[----:B------:R-:W-:-:S04]  /*1490*/  FSETP.NEU.AND P0, PT, |R9|, R8, PT ;  /* 0x000000080900720b */ /* 0x000fc80003f0d200 */
[----:B------:R-:W-:Y:S02]  /*14a0*/  FSEL R16, R12, R16, !P0 ;  /* 0x000000100c107208 */ /* 0x000fe40004000000 */
[----:B------:R-:W-:Y:S01]  /*14b0*/  FSEL R17, R15, R17, !P0 ;  /* 0x000000110f117208 */ /* 0x000fe20004000000 */
[----:B------:R-:W-:Y:S06]  /*14c0*/  BRA `(.L_x_17) ;  /* 0x0000000000547947 */ /* 0x000fec0003800000 */
.L_x_16:
[----:B------:R-:W-:-:S14]  /*14d0*/  DSETP.NAN.AND P0, PT, R12, R12, PT ;  /* 0x0000000c0c00722a */ /* 0x000fdc0003f08000 */
[----:B------:R-:W-:Y:S05]  /*14e0*/  @P0 BRA `(.L_x_18) ;  /* 0x0000000000440947 */ /* 0x000fea0003800000 */
[----:B------:R-:W-:-:S14]  /*14f0*/  DSETP.NAN.AND P0, PT, R8, R8, PT ;  /* 0x000000080800722a */ /* 0x000fdc0003f08000 */
[----:B------:R-:W-:Y:S05]  /*1500*/  @P0 BRA `(.L_x_19) ;  /* 0x0000000000300947 */ /* 0x000fea0003800000 */
[----:B------:R-:W-:Y:S01]  /*1510*/  ISETP.NE.AND P0, PT, R32, R31, PT ;  /* 0x0000001f2000720c */ /* 0x000fe20003f05270 */
[----:B------:R-:W-:Y:S02]  /*1520*/  IMAD.MOV.U32 R16, RZ, RZ, 0x0 ;  /* 0x00000000ff107424 */ /* 0x000fe400078e00ff */
[----:B------:R-:W-:-:S10]  /*1530*/  IMAD.MOV.U32 R17, RZ, RZ, -0x80000 ;  /* 0xfff80000ff117424 */ /* 0x000fd400078e00ff */
[----:B------:R-:W-:Y:S05]  /*1540*/  @!P0 BRA `(.L_x_17) ;  /* 0x0000000000348947 */ /* 0x000fea0003800000 */
[----:B------:R-:W-:Y:S02]  /*1550*/  ISETP.NE.AND P0, PT, R32, 0x7ff00000, PT ;  /* 0x7ff000002000780c */ /* 0x000fe40003f05270 */
[----:B------:R-:W-:Y:S02]  /*1560*/  LOP3.LUT R17, R13, 0x80000000, R9, 0x48, !PT ;  /* 0x800000000d117812 */ /* 0x000fe400078e4809 */
[----:B------:R-:W-:-:S13]  /*1570*/  ISETP.EQ.OR P0, PT, R31, RZ, !P0 ;  /* 0x000000ff1f00720c */ /* 0x000fda0004702670 */
[----:B------:R-:W-:Y:S01]  /*1580*/  @P0 LOP3.LUT R0, R17, 0x7ff00000, RZ, 0xfc, !PT ;  /* 0x7ff0000011000812 */ /* 0x000fe200078efcff */
[----:B------:R-:W-:Y:S02]  /*1590*/  @!P0 IMAD.MOV.U32 R16, RZ, RZ, RZ ;  /* 0x000000ffff108224 */ /* 0x000fe400078e00ff */
[----:B------:R-:W-:Y:S02]  /*15a0*/  @P0 IMAD.MOV.U32 R16, RZ, RZ, RZ ;  /* 0x000000ffff100224 */ /* 0x000fe400078e00ff */
[----:B------:R-:W-:Y:S01]  /*15b0*/  @P0 IMAD.MOV.U32 R17, RZ, RZ, R0 ;  /* 0x000000ffff110224 */ /* 0x000fe200078e0000 */
[----:B------:R-:W-:Y:S06]  /*15c0*/  BRA `(.L_x_17) ;  /* 0x0000000000147947 */ /* 0x000fec0003800000 */
.L_x_19:
[----:B------:R-:W-:Y:S02]  /*15d0*/  LOP3.LUT R17, R9, 0x80000, RZ, 0xfc, !PT ;  /* 0x0008000009117812 */ /* 0x000fe400078efcff */
[----:B------:R-:W-:Y:S01]  /*15e0*/  MOV R16, R8 ;  /* 0x0000000800107202 */ /* 0x000fe20000000f00 */
[----:B------:R-:W-:Y:S06]  /*15f0*/  BRA `(.L_x_17) ;  /* 0x0000000000087947 */ /* 0x000fec0003800000 */
.L_x_18:
[----:B------:R-:W-:Y:S01]  /*1600*/  LOP3.LUT R17, R13, 0x80000, RZ, 0xfc, !PT ;  /* 0x000800000d117812 */ /* 0x000fe200078efcff */
[----:B------:R-:W-:-:S07]  /*1610*/  IMAD.MOV.U32 R16, RZ, RZ, R12 ;  /* 0x000000ffff107224 */ /* 0x000fce00078e000c */
.L_x_17:
[----:B------:R-:W-:Y:S05]  /*1620*/  BSYNC.RECONVERGENT B1 ;  /* 0x0000000000017941 */ /* 0x000fea0003800200 */
.L_x_15:
[----:B------:R-:W-:Y:S02]  /*1630*/  IMAD.MOV.U32 R8, RZ, RZ, R22 ;  /* 0x000000ffff087224 */ /* 0x000fe400078e0016 */
[----:B------:R-:W-:-:S04]  /*1640*/  IMAD.MOV.U32 R9, RZ, RZ, 0x0 ;  /* 0x00000000ff097424 */ /* 0x000fc800078e00ff */
[----:B------:R-:W-:Y:S05]  /*1650*/  RET.REL.NODEC R8 `(_Z16fourierTransformPfS_) ;  /* 0xffffffe808687950 */ /* 0x000fea0003c3ffff */
        .weak           $__internal_1_$__cuda_sm20_sqrt_rn_f32_slowpath
        .type           $__internal_1_$__cuda_sm20_sqrt_rn_f32_slowpath,@function
        .size           $__internal_1_$__cuda_sm20_sqrt_rn_f32_slowpath,(.L_x_25 - $__internal_1_$__cuda_sm20_sqrt_rn_f32_slowpath)
$__internal_1_$__cuda_sm20_sqrt_rn_f32_slowpath:
[----:B------:R-:W-:-:S13]  /*1660*/  LOP3.LUT P0, RZ, R0, 0x7fffffff, RZ, 0xc0, !PT ;  /* 0x7fffffff00ff7812 */ /* 0x000fda000780c0ff */
[----:B------:R-:W-:Y:S01]  /*1670*/  @!P0 IMAD.MOV.U32 R2, RZ, RZ, R0 ;  /* 0x000000ffff028224 */ /* 0x000fe200078e0000 */
[----:B------:R-:W-:Y:S06]  /*1680*/  @!P0 BRA `(.L_x_20) ;  /* 0x0000000000408947 */ /* 0x000fec0003800000 */
[----:B------:R-:W-:-:S13]  /*1690*/  FSETP.GEU.FTZ.AND P0, PT, R0, RZ, PT ;  /* 0x000000ff0000720b */ /* 0x000fda0003f1e000 */
[----:B------:R-:W-:Y:S01]  /*16a0*/  @!P0 IMAD.MOV.U32 R2, RZ, RZ, 0x7fffffff ;  /* 0x7fffffffff028424 */ /* 0x000fe200078e00ff */
[----:B------:R-:W-:Y:S06]  /*16b0*/  @!P0 BRA `(.L_x_20) ;  /* 0x0000000000348947 */ /* 0x000fec0003800000 */
[----:B------:R-:W-:-:S13]  /*16c0*/  FSETP.GTU.FTZ.AND P0, PT, |R0|, +INF , PT ;  /* 0x7f8000000000780b */ /* 0x000fda0003f1c200 */
[----:B------:R-:W-:Y:S01]  /*16d0*/  @P0 FADD.FTZ R2, R0, 1 ;  /* 0x3f80000000020421 */ /* 0x000fe20000010000 */
[----:B------:R-:W-:Y:S06]  /*16e0*/  @P0 BRA `(.L_x_20) ;  /* 0x0000000000280947 */ /* 0x000fec0003800000 */
[----:B------:R-:W-:-:S13]  /*16f0*/  FSETP.NEU.FTZ.AND P0, PT, |R0|, +INF , PT ;  /* 0x7f8000000000780b */ /* 0x000fda0003f1d200 */
[----:B------:R-:W-:-:S04]  /*1700*/  @P0 FFMA R3, R0, 1.84467440737095516160e+19, RZ ;  /* 0x5f80000000030823 */ /* 0x000fc800000000ff */
[----:B------:R-:W0:Y:S02]  /*1710*/  @P0 MUFU.RSQ R2, R3 ;  /* 0x0000000300020308 */ /* 0x000e240000001400 */
[----:B0-----:R-:W-:Y:S01]  /*1720*/  @P0 FMUL.FTZ R4, R3, R2 ;  /* 0x0000000203040220 */ /* 0x001fe20000410000 */
[----:B------:R-:W-:Y:S01]  /*1730*/  @P0 FMUL.FTZ R6, R2, 0.5 ;  /* 0x3f00000002060820 */ /* 0x000fe20000410000 */
[----:B------:R-:W-:Y:S02]  /*1740*/  @!P0 IMAD.MOV.U32 R2, RZ, RZ, R0 ;  /* 0x000000ffff028224 */ /* 0x000fe400078e0000 */
[----:B------:R-:W-:-:S04]  /*1750*/  @P0 FADD.FTZ R5, -R4, -RZ ;  /* 0x800000ff04050221 */ /* 0x000fc80000010100 */
[----:B------:R-:W-:-:S04]  /*1760*/  @P0 FFMA R5, R4, R5, R3 ;  /* 0x0000000504050223 */ /* 0x000fc80000000003 */
[----:B------:R-:W-:-:S04]  /*1770*/  @P0 FFMA R5, R5, R6, R4 ;  /* 0x0000000605050223 */ /* 0x000fc80000000004 */
[----:B------:R-:W-:-:S07]  /*1780*/  @P0 FMUL.FTZ R2, R5, 2.3283064365386962891e-10 ;  /* 0x2f80000005020820 */ /* 0x000fce0000410000 */
.L_x_20:
[----:B------:R-:W-:Y:S02]  /*1790*/  IMAD.MOV.U32 R5, RZ, RZ, R2 ;  /* 0x000000ffff057224 */ /* 0x000fe400078e0002 */
[----:B------:R-:W-:Y:S02]  /*17a0*/  IMAD.MOV.U32 R2, RZ, RZ, R7 ;  /* 0x000000ffff027224 */ /* 0x000fe400078e0007 */
[----:B------:R-:W-:-:S04]  /*17b0*/  IMAD.MOV.U32 R3, RZ, RZ, 0x0 ;  /* 0x00000000ff037424 */ /* 0x000fc800078e00ff */
[----:B------:R-:W-:Y:S05]  /*17c0*/  RET.REL.NODEC R2 `(_Z16fourierTransformPfS_) ;  /* 0xffffffe8020c7950 */ /* 0x000fea0003c3ffff */
.L_x_21:
[----:B------:R-:W-:-:S00]  /*17d0*/  BRA `(.L_x_21) ;  /* 0xfffffffc00fc7947 */ /* 0x000fc0000383ffff */
[----:B------:R-:W-:-:S00]  /*17e0*/  NOP ;  /* 0x0000000000007918 */ /* 0x000fc00000000000 */
        /* <DEDUP_REMOVED lines=9> */
.L_x_25:


//--------------------- .text._Z13circularShiftPfS_ii --------------------------
	.section	.text._Z13circularShiftPfS_ii,"ax",@progbits
	.align	128
        .global         _Z13circularShiftPfS_ii
        .type           _Z13circularShiftPfS_ii,@function
        .size           _Z13circularShiftPfS_ii,(.L_x_27 - _Z13circularShiftPfS_ii)
        .other          _Z13circularShiftPfS_ii,@"STO_CUDA_ENTRY STV_DEFAULT"
_Z13circularShiftPfS_ii:
.text._Z13circularShiftPfS_ii:
[----:B------:R-:W-:Y:S01]  /*0000*/  LDC R1, c[0x0][0x37c] ;  /* 0x0000df00ff017b82 */ /* 0x000fe20000000800 */
[----:B------:R-:W0:Y:S07]  /*0010*/  S2R R2, SR_TID.Y ;  /* 0x0000000000027919 */ /* 0x000e2e0000002200 */
[----:B------:R-:W1:Y:S01]  /*0020*/  LDC R0, c[0x0][0x360] ;  /* 0x0000d800ff007b82 */ /* 0x000e620000000800 */
[----:B------:R-:W1:Y:S07]  /*0030*/  S2R R3, SR_TID.X ;  /* 0x0000000000037919 */ /* 0x000e6e0000002100 */
[----:B------:R-:W0:Y:S08]  /*0040*/  S2UR UR5, SR_CTAID.Y ;  /* 0x00000000000579c3 */ /* 0x000e300000002600 */
[----:B------:R-:W0:Y:S08]  /*0050*/  LDC R7, c[0x0][0x364] ;  /* 0x0000d900ff077b82 */ /* 0x000e300000000800 */
[----:B------:R-:W1:Y:S01]  /*0060*/  S2UR UR4, SR_CTAID.X ;  /* 0x00000000000479c3 */ /* 0x000e620000002500 */
[----:B0-----:R-:W-:-:S05]  /*0070*/  IMAD R7, R7, UR5, R2 ;  /* 0x0000000507077c24 */ /* 0x001fca000f8e0202 */
[----:B------:R-:W-:Y:S01]  /*0080*/  ISETP.GT.U32.AND P0, PT, R7, 0x1f3, PT ;  /* 0x000001f30700780c */ /* 0x000fe20003f04070 */
[----:B-1----:R-:W-:-:S05]  /*0090*/  IMAD R0, R0, UR4, R3 ;  /* 0x0000000400007c24 */ /* 0x002fca000f8e0203 */
[----:B------:R-:W-:-:S13]  /*00a0*/  ISETP.GT.OR P0, PT, R0, 0x1f3, P0 ;  /* 0x000001f30000780c */ /* 0x000fda0000704670 */
[----:B------:R-:W-:Y:S05]  /*00b0*/  @P0 EXIT ;  /* 0x000000000000094d */ /* 0x000fea0003800000 */
[----:B------:R-:W0:Y:S02]  /*00c0*/  LDCU.64 UR4, c[0x0][0x390] ;  /* 0x00007200ff0477ac */ /* 0x000e240008000a00 */
[----:B0-----:R-:W-:Y:S02]  /*00d0*/  IADD3 R2, PT, PT, R7, -UR5, RZ ;  /* 0x8000000507027c10 */ /* 0x001fe4000fffe0ff */
[----:B------:R-:W-:Y:S01]  /*00e0*/  IADD3 R5, PT, PT, R0, -UR4, RZ ;  /* 0x8000000400057c10 */ /* 0x000fe2000fffe0ff */
[----:B------:R-:W0:Y:S02]  /*00f0*/  LDCU.64 UR4, c[0x0][0x358] ;  /* 0x00006b00ff0477ac */ /* 0x000e240008000a00 */
[----:B------:R-:W-:-:S04]  /*0100*/  IMAD.HI R3, R2, 0x10624dd3, RZ ;  /* 0x10624dd302037827 */ /* 0x000fc800078e02ff */
[----:B------:R-:W-:Y:S01]  /*0110*/  IMAD.HI R6, R5, 0x10624dd3, RZ ;  /* 0x10624dd305067827 */ /* 0x000fe200078e02ff */
[----:B------:R-:W-:-:S04]  /*0120*/  SHF.R.U32.HI R4, RZ, 0x1f, R3 ;  /* 0x0000001fff047819 */ /* 0x000fc80000011603 */
[----:B------:R-:W-:Y:S02]  /*0130*/  SHF.R.U32.HI R9, RZ, 0x1f, R6 ;  /* 0x0000001fff097819 */ /* 0x000fe40000011606 */
[----:B------:R-:W-:Y:S02]  /*0140*/  LEA.HI.SX32 R3, R3, R4, 0x1b ;  /* 0x0000000403037211 */ /* 0x000fe400078fdaff */
[----:B------:R-:W-:-:S03]  /*0150*/  LEA.HI.SX32 R6, R6, R9, 0x1b ;  /* 0x0000000906067211 */ /* 0x000fc600078fdaff */
[----:B------:R-:W-:Y:S02]  /*0160*/  IMAD R4, R3, -0x1f4, R2 ;  /* 0xfffffe0c03047824 */ /* 0x000fe400078e0202 */
[----:B------:R-:W-:Y:S01]  /*0170*/  IMAD R5, R6, -0x1f4, R5 ;  /* 0xfffffe0c06057824 */ /* 0x000fe200078e0205 */
[----:B------:R-:W1:Y:S02]  /*0180*/  LDC.64 R2, c[0x0][0x388] ;  /* 0x0000e200ff027b82 */ /* 0x000e640000000a00 */
[----:B------:R-:W-:Y:S02]  /*0190*/  ISETP.GE.AND P0, PT, R4, RZ, PT ;  /* 0x000000ff0400720c */ /* 0x000fe40003f06270 */
[----:B------:R-:W-:-:S11]  /*01a0*/  ISETP.GE.AND P1, PT, R5, RZ, PT ;  /* 0x000000ff0500720c */ /* 0x000fd60003f26270 */
[----:B------:R-:W-:Y:S02]  /*01b0*/  @!P0 IADD3 R4, PT, PT, R4, 0x1f4, RZ ;  /* 0x000001f404048810 */ /* 0x000fe40007ffe0ff */
[----:B------:R-:W-:-:S05]  /*01c0*/  @!P1 IADD3 R5, PT, PT, R5, 0x1f4, RZ ;  /* 0x000001f405059810 */ /* 0x000fca0007ffe0ff */
[----:B------:R-:W-:-:S04]  /*01d0*/  IMAD R5, R4, 0x1f4, R5 ;  /* 0x000001f404057824 */ /* 0x000fc800078e0205 */
[----:B-1----:R-:W-:Y:S02]  /*01e0*/  IMAD.WIDE.U32 R2, R5, 0x4, R2 ;  /* 0x0000000405027825 */ /* 0x002fe400078e0002 */
[----:B------:R-:W1:Y:S04]  /*01f0*/  LDC.64 R4, c[0x0][0x380] ;  /* 0x0000e000ff047b82 */ /* 0x000e680000000a00 */
[----:B0-----:R-:W2:Y:S01]  /*0200*/  LDG.E R3, desc[UR4][R2.64] ;  /* 0x0000000402037981 */ /* 0x001ea2000c1e1900 */
[----:B------:R-:W-:-:S04]  /*0210*/  IMAD R7, R7, 0x1f4, R0 ;  /* 0x000001f407077824 */ /* 0x000fc800078e0200 */
[----:B-1----:R-:W-:-:S05]  /*0220*/  IMAD.WIDE R4, R7, 0x4, R4 ;  /* 0x0000000407047825 */ /* 0x002fca00078e0204 */
[----:B--2---:R-:W-:Y:S01]  /*0230*/  STG.E desc[UR4][R4.64], R3 ;  /* 0x0000000304007986 */ /* 0x004fe2000c101904 */
[----:B------:R-:W-:Y:S05]  /*0240*/  EXIT ;  /* 0x000000000000794d */ /* 0x000fea0003800000 */
.L_x_22:
        /* <DEDUP_REMOVED lines=11> */
.L_x_27:


//--------------------- .text._Z19luminosityGrayscalePfS_ --------------------------
	.section	.text._Z19luminosityGrayscalePfS_,"ax",@progbits
	.align	128
        .global         _Z19luminosityGrayscalePfS_
        .type           _Z19luminosityGrayscalePfS_,@function
        .size           _Z19luminosityGrayscalePfS_,(.L_x_28 - _Z19luminosityGrayscalePfS_)
        .other          _Z19luminosityGrayscalePfS_,@"STO_CUDA_ENTRY STV_DEFAULT"
_Z19luminosityGrayscalePfS_:
.text._Z19luminosityGrayscalePfS_:
[----:B------:R-:W-:Y:S01]  /*0000*/  LDC R1, c[0x0][0x37c] ;  /* 0x0000df00ff017b82 */ /* 0x000fe20000000800 */
[----:B------:R-:W-:Y:S05]  /*0010*/  EXIT ;  /* 0x000000000000794d */ /* 0x000fea0003800000 */
.L_x_23:
        /* <DEDUP_REMOVED lines=14> */
.L_x_28:


//--------------------- .nv.global.init           --------------------------
	.section	.nv.global.init,"aw",@progbits
	.align	4
.nv.global.init:
	.type		__cudart_i2opi_f,@object
	.size		__cudart_i2opi_f,(.L_0 - __cudart_i2opi_f)
__cudart_i2opi_f:
        /*0000*/ 	.byte	0x41, 0x90, 0x43, 0x3c, 0x99, 0x95, 0x62, 0xdb, 0xc0, 0xdd, 0x34, 0xf5, 0xd1, 0x57, 0x27, 0xfc
        /*0010*/ 	.byte	0x29, 0x15, 0x44, 0x4e, 0x6e, 0x83, 0xf9, 0xa2
.L_0:


//--------------------- .nv.shared.reserved.0     --------------------------
	.section	.nv.shared.reserved.0,"aw",@nobits
	.weak		__nv_reservedSMEM_offset_0_alias
	.size		__nv_reservedSMEM_offset_0_alias, 0, 64
	.other		__nv_reservedSMEM_offset_0_alias,@"STO_CUDA_RESERVED_SHARED STV_DEFAULT"
__nv_reservedSMEM_offset_0_alias:
	.zero		0
	.zero		64


//--------------------- .nv.constant0._Z16fourierTransformPfS_ --------------------------
	.section	.nv.constant0._Z16fourierTransformPfS_,"a",@progbits
	.sectionflags	@""
	.align	4
.nv.constant0._Z16fourierTransformPfS_:
	.zero		912


//--------------------- .nv.constant0._Z13circularShiftPfS_ii --------------------------
	.section	.nv.constant0._Z13circularShiftPfS_ii,"a",@progbits
	.sectionflags	@""
	.align	4
.nv.constant0._Z13circularShiftPfS_ii:
	.zero		920


//--------------------- .nv.constant0._Z19luminosityGrayscalePfS_ --------------------------
	.section	.nv.constant0._Z19luminosityGrayscalePfS_,"a",@progbits
	.sectionflags	@""
	.align	4
.nv.constant0._Z19luminosityGrayscalePfS_:
	.zero		912


//--------------------- SYMBOLS --------------------------

	.type		.nv.reservedSmem.offset0,@object
	.size		.nv.reservedSmem.offset0,0x4
